	.target	sm_90a

	.elftype	@"ET_EXEC"


//--------------------- .note.nv.tkinfo           --------------------------
	.section	.note.nv.tkinfo,"",@"SHT_NOTE"
	.sectionflags	@"SHF_NOTE_NV_TKINFO"
	.tkinfo
        /*0018*/ 	.word	0x00000002
        /*0030*/ 	.string	""
        /*0030*/ 	.string	"ptxas"
        /*0030*/ 	.string	"Cuda compilation tools, release 13.0, V13.0.88"
        /*0030*/ 	.string	"Build cuda_13.0.r13.0/compiler.36424714_0"
        /*0030*/ 	.string	"-arch sm_90a -m 64 "



//--------------------- .note.nv.cuinfo           --------------------------
	.section	.note.nv.cuinfo,"",@"SHT_NOTE"
	.sectionflags	@"SHF_NOTE_NV_CUINFO"
        /*0018*/ 	.short	0x0002
        /*001a*/ 	.short	0x005a
        /*001c*/ 	.short	0x0082
	.zero		2


//--------------------- .nv.info                  --------------------------
	.section	.nv.info,"",@"SHT_CUDA_INFO"
	.align	4


	//----- nvinfo : EIATTR_REGCOUNT
	.align		4
        /*0000*/ 	.byte	0x04, 0x2f
        /*0002*/ 	.short	(.L_15 - .L_14)
	.align		4
.L_14:
        /*0004*/ 	.word	index@(_ZN7cutlass13device_kernelINS_4gemm6kernel13GemmUniversalIN4cute5tupleIJiiiiEEENS1_10collective13CollectiveMmaINS1_34MainloopSm90TmaGmmaWarpSpecializedILi3ENS5_IJNS4_1CILi4EEESB_NSA_ILi1EEEEEENS1_35KernelTmaWarpSpecializedCooperativeEEENS5_IJNSA_ILi128EEESG_NSA_ILi64EEEEEENS_10tfloat32_tENS5_IJlSC_lEEESJ_SK_NS4_8TiledMMAINS4_8MMA_AtomIJNS4_4SM904GMMA30MMA_64x128x8_F32TF32TF32_SS_TNILNSO_7ScaleInE1ELSQ_1EEEEEENS4_6LayoutINS5_IJNSA_ILi2EEESC_SC_EEENS5_IJSC_NSA_ILi0EEESW_EEEEENS5_IJNS4_10UnderscoreESZ_SZ_EEEEENS4_23SM90_TMA_LOAD_MULTICASTENS4_14ComposedLayoutINS4_7SwizzleILi3ELi4ELi3EEENS4_18smem_ptr_flag_bitsILi32EEENST_INS5_IJNSA_ILi8EEENSA_ILi32EEEEEENS5_IJS19_SC_EEEEEEEvNS4_8identityES12_S1D_vS1E_EENS_8epilogue10collective6detail29Sm90TmaWarpSpecializedAdapterINS1H_15DefaultEpilogueISJ_SK_SK_NS1G_6thread17LinearCombinationISJ_Li1EffLNS1L_9ScaleType4KindE0ELNS_15FloatRoundStyleE2ESJ_EENS1_15EpilogueDefaultEEEEEvvEEEEvNT_6ParamsE)
        /*0008*/ 	.word	0x000000a8


	//----- nvinfo : EIATTR_FRAME_SIZE
	.align		4
.L_15:
        /*000c*/ 	.byte	0x04, 0x11
        /*000e*/ 	.short	(.L_17 - .L_16)
	.align		4
.L_16:
        /*0010*/ 	.word	index@(_ZN7cutlass13device_kernelINS_4gemm6kernel13GemmUniversalIN4cute5tupleIJiiiiEEENS1_10collective13CollectiveMmaINS1_34MainloopSm90TmaGmmaWarpSpecializedILi3ENS5_IJNS4_1CILi4EEESB_NSA_ILi1EEEEEENS1_35KernelTmaWarpSpecializedCooperativeEEENS5_IJNSA_ILi128EEESG_NSA_ILi64EEEEEENS_10tfloat32_tENS5_IJlSC_lEEESJ_SK_NS4_8TiledMMAINS4_8MMA_AtomIJNS4_4SM904GMMA30MMA_64x128x8_F32TF32TF32_SS_TNILNSO_7ScaleInE1ELSQ_1EEEEEENS4_6LayoutINS5_IJNSA_ILi2EEESC_SC_EEENS5_IJSC_NSA_ILi0EEESW_EEEEENS5_IJNS4_10UnderscoreESZ_SZ_EEEEENS4_23SM90_TMA_LOAD_MULTICASTENS4_14ComposedLayoutINS4_7SwizzleILi3ELi4ELi3EEENS4_18smem_ptr_flag_bitsILi32EEENST_INS5_IJNSA_ILi8EEENSA_ILi32EEEEEENS5_IJS19_SC_EEEEEEEvNS4_8identityES12_S1D_vS1E_EENS_8epilogue10collective6detail29Sm90TmaWarpSpecializedAdapterINS1H_15DefaultEpilogueISJ_SK_SK_NS1G_6thread17LinearCombinationISJ_Li1EffLNS1L_9ScaleType4KindE0ELNS_15FloatRoundStyleE2ESJ_EENS1_15EpilogueDefaultEEEEEvvEEEEvNT_6ParamsE)
        /*0014*/ 	.word	0x00000000


	//----- nvinfo : EIATTR_MIN_STACK_SIZE
	.align		4
.L_17:
        /*0018*/ 	.byte	0x04, 0x12
        /*001a*/ 	.short	(.L_19 - .L_18)
	.align		4
.L_18:
        /*001c*/ 	.word	index@(_ZN7cutlass13device_kernelINS_4gemm6kernel13GemmUniversalIN4cute5tupleIJiiiiEEENS1_10collective13CollectiveMmaINS1_34MainloopSm90TmaGmmaWarpSpecializedILi3ENS5_IJNS4_1CILi4EEESB_NSA_ILi1EEEEEENS1_35KernelTmaWarpSpecializedCooperativeEEENS5_IJNSA_ILi128EEESG_NSA_ILi64EEEEEENS_10tfloat32_tENS5_IJlSC_lEEESJ_SK_NS4_8TiledMMAINS4_8MMA_AtomIJNS4_4SM904GMMA30MMA_64x128x8_F32TF32TF32_SS_TNILNSO_7ScaleInE1ELSQ_1EEEEEENS4_6LayoutINS5_IJNSA_ILi2EEESC_SC_EEENS5_IJSC_NSA_ILi0EEESW_EEEEENS5_IJNS4_10UnderscoreESZ_SZ_EEEEENS4_23SM90_TMA_LOAD_MULTICASTENS4_14ComposedLayoutINS4_7SwizzleILi3ELi4ELi3EEENS4_18smem_ptr_flag_bitsILi32EEENST_INS5_IJNSA_ILi8EEENSA_ILi32EEEEEENS5_IJS19_SC_EEEEEEEvNS4_8identityES12_S1D_vS1E_EENS_8epilogue10collective6detail29Sm90TmaWarpSpecializedAdapterINS1H_15DefaultEpilogueISJ_SK_SK_NS1G_6thread17LinearCombinationISJ_Li1EffLNS1L_9ScaleType4KindE0ELNS_15FloatRoundStyleE2ESJ_EENS1_15EpilogueDefaultEEEEEvvEEEEvNT_6ParamsE)
        /*0020*/ 	.word	0x00000000
.L_19:


//--------------------- .nv.compat                --------------------------
	.section	.nv.compat,"",@"SHT_CUDA_COMPAT_INFO"
	.align	4
        /*0000*/ 	.byte	0x02, 0x09, 0x01, 0x00, 0x02, 0x02, 0x04, 0x00, 0x02, 0x05, 0x05, 0x00, 0x03, 0x07, 0x01, 0x01
        /*0010*/ 	.byte	0x02, 0x03, 0x01, 0x00, 0x02, 0x06, 0x01, 0x00, 0x04, 0x0b, 0x08, 0x00, 0x00, 0x00, 0x00, 0x00
        /*0020*/ 	.byte	0x00, 0x00, 0x00, 0x00


//--------------------- .nv.info._ZN7cutlass13device_kernelINS_4gemm6kernel13GemmUniversalIN4cute5tupleIJiiiiEEENS1_10collective13CollectiveMmaINS1_34MainloopSm90TmaGmmaWarpSpecializedILi3ENS5_IJNS4_1CILi4EEESB_NSA_ILi1EEEEEENS1_35KernelTmaWarpSpecializedCooperativeEEENS5_IJNSA_ILi128EEESG_NSA_ILi64EEEEEENS_10tfloat32_tENS5_IJlSC_lEEESJ_SK_NS4_8TiledMMAINS4_8MMA_AtomIJNS4_4SM904GMMA30MMA_64x128x8_F32TF32TF32_SS_TNILNSO_7ScaleInE1ELSQ_1EEEEEENS4_6LayoutINS5_IJNSA_ILi2EEESC_SC_EEENS5_IJSC_NSA_ILi0EEESW_EEEEENS5_IJNS4_10UnderscoreESZ_SZ_EEEEENS4_23SM90_TMA_LOAD_MULTICASTENS4_14ComposedLayoutINS4_7SwizzleILi3ELi4ELi3EEENS4_18smem_ptr_flag_bitsILi32EEENST_INS5_IJNSA_ILi8EEENSA_ILi32EEEEEENS5_IJS19_SC_EEEEEEEvNS4_8identityES12_S1D_vS1E_EENS_8epilogue10collective6detail29Sm90TmaWarpSpecializedAdapterINS1H_15DefaultEpilogueISJ_SK_SK_NS1G_6thread17LinearCombinationISJ_Li1EffLNS1L_9ScaleType4KindE0ELNS_15FloatRoundStyleE2ESJ_EENS1_15EpilogueDefaultEEEEEvvEEEEvNT_6ParamsE --------------------------
	.section	.nv.info._ZN7cutlass13device_kernelINS_4gemm6kernel13GemmUniversalIN4cute5tupleIJiiiiEEENS1_10collective13CollectiveMmaINS1_34MainloopSm90TmaGmmaWarpSpecializedILi3ENS5_IJNS4_1CILi4EEESB_NSA_ILi1EEEEEENS1_35KernelTmaWarpSpecializedCooperativeEEENS5_IJNSA_ILi128EEESG_NSA_ILi64EEEEEENS_10tfloat32_tENS5_IJlSC_lEEESJ_SK_NS4_8TiledMMAINS4_8MMA_AtomIJNS4_4SM904GMMA30MMA_64x128x8_F32TF32TF32_SS_TNILNSO_7ScaleInE1ELSQ_1EEEEEENS4_6LayoutINS5_IJNSA_ILi2EEESC_SC_EEENS5_IJSC_NSA_ILi0EEESW_EEEEENS5_IJNS4_10UnderscoreESZ_SZ_EEEEENS4_23SM90_TMA_LOAD_MULTICASTENS4_14ComposedLayoutINS4_7SwizzleILi3ELi4ELi3EEENS4_18smem_ptr_flag_bitsILi32EEENST_INS5_IJNSA_ILi8EEENSA_ILi32EEEEEENS5_IJS19_SC_EEEEEEEvNS4_8identityES12_S1D_vS1E_EENS_8epilogue10collective6detail29Sm90TmaWarpSpecializedAdapterINS1H_15DefaultEpilogueISJ_SK_SK_NS1G_6thread17LinearCombinationISJ_Li1EffLNS1L_9ScaleType4KindE0ELNS_15FloatRoundStyleE2ESJ_EENS1_15EpilogueDefaultEEEEEvvEEEEvNT_6ParamsE,"",@"SHT_CUDA_INFO"
	.sectionflags	@""
	.align	4


	//----- nvinfo : EIATTR_CUDA_API_VERSION
	.align		4
        /*0000*/ 	.byte	0x04, 0x37
        /*0002*/ 	.short	(.L_21 - .L_20)
.L_20:
        /*0004*/ 	.word	0x00000082


	//----- nvinfo : EIATTR_KPARAM_INFO
	.align		4
.L_21:
        /*0008*/ 	.byte	0x04, 0x17
        /*000a*/ 	.short	(.L_23 - .L_22)
.L_22:
        /*000c*/ 	.word	0x00000000
        /*0010*/ 	.short	0x0000
        /*0012*/ 	.short	0x0070
        /*0014*/ 	.byte	0x00, 0xf0, 0x01, 0x10


	//----- nvinfo : EIATTR_SPARSE_MMA_MASK
	.align		4
.L_23:
        /*0018*/ 	.byte	0x03, 0x50
        /*001a*/ 	.short	0x0000


	//----- nvinfo : EIATTR_MAXREG_COUNT
	.align		4
        /*001c*/ 	.byte	0x03, 0x1b
        /*001e*/ 	.short	0x00a8


	//----- nvinfo : EIATTR_NUM_BARRIERS
	.align		4
        /*0020*/ 	.byte	0x02, 0x4c
        /*0022*/ 	.byte	0x01
	.zero		1


	//----- nvinfo : EIATTR_EXTERNS
	.align		4
        /*0024*/ 	.byte	0x04, 0x0f
        /*0026*/ 	.short	(.L_25 - .L_24)


	//   ....[0]....
	.align		4
.L_24:
        /*0028*/ 	.word	index@(__assertfail)


	//----- nvinfo : EIATTR_MERCURY_ISA_VERSION
	.align		4
.L_25:
        /*002c*/ 	.byte	0x03, 0x5f
        /*002e*/ 	.short	0x0101


	//----- nvinfo : EIATTR_INT_WARP_WIDE_INSTR_OFFSETS
	.align		4
        /*0030*/ 	.byte	0x04, 0x31
        /*0032*/ 	.short	(.L_27 - .L_26)


	//   ....[0]....
.L_26:
        /*0034*/ 	.word	0x000004c0


	//   ....[1]....
        /*0038*/ 	.word	0x000004e0


	//   ....[2]....
        /*003c*/ 	.word	0x00000690


	//   ....[3]....
        /*0040*/ 	.word	0x00002280


	//----- nvinfo : EIATTR_COOP_GROUP_MASK_REGIDS
	.align		4
.L_27:
        /*0044*/ 	.byte	0x04, 0x29
        /*0046*/ 	.short	(.L_29 - .L_28)


	//   ....[0]....
.L_28:
        /*0048*/ 	.word	0xffffffff


	//   ....[1]....
        /*004c*/ 	.word	0xffffffff


	//   ....[2]....
        /*0050*/ 	.word	0xffffffff


	//   ....[3]....
        /*0054*/ 	.word	0xffffffff


	//   ....[4]....
        /*0058*/ 	.word	0xffffffff


	//   ....[5]....
        /*005c*/ 	.word	0xffffffff


	//----- nvinfo : EIATTR_COOP_GROUP_INSTR_OFFSETS
	.align		4
.L_29:
        /*0060*/ 	.byte	0x04, 0x28
        /*0062*/ 	.short	(.L_31 - .L_30)


	//   ....[0]....
.L_30:
        /*0064*/ 	.word	0x00000060


	//   ....[1]....
        /*0068*/ 	.word	0x00000070


	//   ....[2]....
        /*006c*/ 	.word	0x00000130


	//   ....[3]....
        /*0070*/ 	.word	0x000002e0


	//   ....[4]....
        /*0074*/ 	.word	0x00000800


	//   ....[5]....
        /*0078*/ 	.word	0x00001480


	//----- nvinfo : EIATTR_REG_RECONFIG
	.align		4
.L_31:
        /*007c*/ 	.byte	0x01, 0x54
	.zero		2


	//----- nvinfo : EIATTR_SYSCALL_OFFSETS
	.align		4
        /*0080*/ 	.byte	0x04, 0x46
        /*0082*/ 	.short	(.L_33 - .L_32)


	//   ....[0]....
.L_32:
        /*0084*/ 	.word	0x00001670


	//----- nvinfo : EIATTR_MBARRIER_INSTR_OFFSETS
	.align		4
.L_33:
        /*0088*/ 	.byte	0x04, 0x39
        /*008a*/ 	.short	(.L_35 - .L_34)


	//   ....[0]....
.L_34:
        /*008c*/ 	.word	0x00000250
        /*0090*/ 	.word	0x000000ff
        /*0094*/ 	.word	0x00000000
        /*0098*/ 	.short	0x0100
        /*009a*/ 	.byte	0x08
	.zero		1


	//   ....[1]....
        /*009c*/ 	.word	0x00000260
        /*00a0*/ 	.word	0x000000ff
        /*00a4*/ 	.word	0x00000018
        /*00a8*/ 	.short	0x0100
        /*00aa*/ 	.byte	0x08
	.zero		1


	//   ....[2]....
        /*00ac*/ 	.word	0x00000270
        /*00b0*/ 	.word	0x000000ff
        /*00b4*/ 	.word	0x00000008
        /*00b8*/ 	.short	0x0100
        /*00ba*/ 	.byte	0x08
	.zero		1


	//   ....[3]....
        /*00bc*/ 	.word	0x00000280
        /*00c0*/ 	.word	0x000000ff
        /*00c4*/ 	.word	0x00000020
        /*00c8*/ 	.short	0x0100
        /*00ca*/ 	.byte	0x08
	.zero		1


	//   ....[4]....
        /*00cc*/ 	.word	0x00000290
        /*00d0*/ 	.word	0x000000ff
        /*00d4*/ 	.word	0x00000010
        /*00d8*/ 	.short	0x0100
        /*00da*/ 	.byte	0x08
	.zero		1


	//   ....[5]....
        /*00dc*/ 	.word	0x000002a0
        /*00e0*/ 	.word	0x000000ff
        /*00e4*/ 	.word	0x00000028
        /*00e8*/ 	.short	0x0100
        /*00ea*/ 	.byte	0x08
	.zero		1


	//   ....[6]....
        /*00ec*/ 	.word	0x00000710
        /*00f0*/ 	.word	0x000000ff
        /*00f4*/ 	.word	0x00000040
        /*00f8*/ 	.short	0x0100
        /*00fa*/ 	.byte	0x06
	.zero		1


	//   ....[7]....
        /*00fc*/ 	.word	0x000007b0
        /*0100*/ 	.word	0x000000ff
        /*0104*/ 	.word	0x00000048
        /*0108*/ 	.short	0x0100
        /*010a*/ 	.byte	0x06
	.zero		1


	//   ....[8]....
        /*010c*/ 	.word	0x00001730
        /*0110*/ 	.word	0x00000003
        /*0114*/ 	.word	0x00000000
        /*0118*/ 	.short	0x010a
        /*011a*/ 	.byte	0x3f
	.zero		1


	//   ....[9]....
        /*011c*/ 	.word	0x00001790
        /*0120*/ 	.word	0x00000003
        /*0124*/ 	.word	0x00000000
        /*0128*/ 	.short	0x010a
        /*012a*/ 	.byte	0x3f
	.zero		1


	//   ....[10]....
        /*012c*/ 	.word	0x00001cd0
        /*0130*/ 	.word	0x00000005
        /*0134*/ 	.word	0x00000000
        /*0138*/ 	.short	0x010a
        /*013a*/ 	.byte	0x3f
	.zero		1


	//   ....[11]....
        /*013c*/ 	.word	0x00001d10
        /*0140*/ 	.word	0x00000005
        /*0144*/ 	.word	0x00000000
        /*0148*/ 	.short	0x010a
        /*014a*/ 	.byte	0x3f
	.zero		1


	//   ....[12]....
        /*014c*/ 	.word	0x00002130
        /*0150*/ 	.word	0x00000004
        /*0154*/ 	.word	0x00000000
        /*0158*/ 	.short	0x0101
        /*015a*/ 	.byte	0x3f
	.zero		1


	//   ....[13]....
        /*015c*/ 	.word	0x00002320
        /*0160*/ 	.word	0x00000000
        /*0164*/ 	.word	0x00000000
        /*0168*/ 	.short	0x0101
        /*016a*/ 	.byte	0x3f
	.zero		1


	//   ....[14]....
        /*016c*/ 	.word	0x00007530
        /*0170*/ 	.word	0x00000015
        /*0174*/ 	.word	0x00000018
        /*0178*/ 	.short	0x010a
        /*017a*/ 	.byte	0x3f
	.zero		1


	//   ....[15]....
        /*017c*/ 	.word	0x000079b0
        /*0180*/ 	.word	0x00000006
        /*0184*/ 	.word	0x00000048
        /*0188*/ 	.short	0x0101
        /*018a*/ 	.byte	0x3f
	.zero		1


	//   ....[16]....
        /*018c*/ 	.word	0x000080e0
        /*0190*/ 	.word	0x00000007
        /*0194*/ 	.word	0x00000000
        /*0198*/ 	.short	0x010a
        /*019a*/ 	.byte	0x3f
	.zero		1


	//   ....[17]....
        /*019c*/ 	.word	0x00008160
        /*01a0*/ 	.word	0x00000006
        /*01a4*/ 	.word	0x00000000
        /*01a8*/ 	.short	0x010a
        /*01aa*/ 	.byte	0x3f
	.zero		1


	//   ....[18]....
        /*01ac*/ 	.word	0x000081f0
        /*01b0*/ 	.word	0x00000003
        /*01b4*/ 	.word	0x00000000
        /*01b8*/ 	.short	0x010a
        /*01ba*/ 	.byte	0x3f
	.zero		1


	//   ....[19]....
        /*01bc*/ 	.word	0x00008250
        /*01c0*/ 	.word	0x00000003
        /*01c4*/ 	.word	0x00000000
        /*01c8*/ 	.short	0x010a
        /*01ca*/ 	.byte	0x3f
	.zero		1


	//   ....[20]....
        /*01cc*/ 	.word	0x000082a0
        /*01d0*/ 	.word	0x00000005
        /*01d4*/ 	.word	0x00000000
        /*01d8*/ 	.short	0x010a
        /*01da*/ 	.byte	0x3f
	.zero		1


	//   ....[21]....
        /*01dc*/ 	.word	0x00008370
        /*01e0*/ 	.word	0x00000015
        /*01e4*/ 	.word	0x00000018
        /*01e8*/ 	.short	0x010a
        /*01ea*/ 	.byte	0x3f
	.zero		1


	//   ....[22]....
        /*01ec*/ 	.word	0x00008440
        /*01f0*/ 	.word	0x00000007
        /*01f4*/ 	.word	0x00000000
        /*01f8*/ 	.short	0x010a
        /*01fa*/ 	.byte	0x3f
	.zero		1


	//   ....[23]....
        /*01fc*/ 	.word	0x00008490
        /*0200*/ 	.word	0x00000006
        /*0204*/ 	.word	0x00000000
        /*0208*/ 	.short	0x010a
        /*020a*/ 	.byte	0x3f
	.zero		1


	//----- nvinfo : EIATTR_NUM_MBARRIERS
	.align		4
.L_35:
        /*020c*/ 	.byte	0x03, 0x38
        /*020e*/ 	.short	0x0008


	//----- nvinfo : EIATTR_EXIT_INSTR_OFFSETS
	.align		4
        /*0210*/ 	.byte	0x04, 0x1c
        /*0212*/ 	.short	(.L_37 - .L_36)


	//   ....[0]....
.L_36:
        /*0214*/ 	.word	0x000009d0


	//   ....[1]....
        /*0218*/ 	.word	0x000011e0


	//   ....[2]....
        /*021c*/ 	.word	0x00006ba0


	//   ....[3]....
        /*0220*/ 	.word	0x00007100


	//   ....[4]....
        /*0224*/ 	.word	0x00008240


	//----- nvinfo : EIATTR_MAX_THREADS
	.align		4
.L_37:
        /*0228*/ 	.byte	0x04, 0x05
        /*022a*/ 	.short	(.L_39 - .L_38)
.L_38:
        /*022c*/ 	.word	0x00000180
        /*0230*/ 	.word	0x00000001
        /*0234*/ 	.word	0x00000001


	//----- nvinfo : EIATTR_CRS_STACK_SIZE
	.align		4
.L_39:
        /*0238*/ 	.byte	0x04, 0x1e
        /*023a*/ 	.short	(.L_41 - .L_40)
.L_40:
        /*023c*/ 	.word	0x00000000


	//----- nvinfo : EIATTR_CBANK_PARAM_SIZE
	.align		4
.L_41:
        /*0240*/ 	.byte	0x03, 0x19
        /*0242*/ 	.short	0x0470


	//----- nvinfo : EIATTR_PARAM_CBANK
	.align		4
        /*0244*/ 	.byte	0x04, 0x0a
        /*0246*/ 	.short	(.L_43 - .L_42)
	.align		4
.L_42:
        /*0248*/ 	.word	index@(.nv.constant0._ZN7cutlass13device_kernelINS_4gemm6kernel13GemmUniversalIN4cute5tupleIJiiiiEEENS1_10collective13CollectiveMmaINS1_34MainloopSm90TmaGmmaWarpSpecializedILi3ENS5_IJNS4_1CILi4EEESB_NSA_ILi1EEEEEENS1_35KernelTmaWarpSpecializedCooperativeEEENS5_IJNSA_ILi128EEESG_NSA_ILi64EEEEEENS_10tfloat32_tENS5_IJlSC_lEEESJ_SK_NS4_8TiledMMAINS4_8MMA_AtomIJNS4_4SM904GMMA30MMA_64x128x8_F32TF32TF32_SS_TNILNSO_7ScaleInE1ELSQ_1EEEEEENS4_6LayoutINS5_IJNSA_ILi2EEESC_SC_EEENS5_IJSC_NSA_ILi0EEESW_EEEEENS5_IJNS4_10UnderscoreESZ_SZ_EEEEENS4_23SM90_TMA_LOAD_MULTICASTENS4_14ComposedLayoutINS4_7SwizzleILi3ELi4ELi3EEENS4_18smem_ptr_flag_bitsILi32EEENST_INS5_IJNSA_ILi8EEENSA_ILi32EEEEEENS5_IJS19_SC_EEEEEEEvNS4_8identityES12_S1D_vS1E_EENS_8epilogue10collective6detail29Sm90TmaWarpSpecializedAdapterINS1H_15DefaultEpilogueISJ_SK_SK_NS1G_6thread17LinearCombinationISJ_Li1EffLNS1L_9ScaleType4KindE0ELNS_15FloatRoundStyleE2ESJ_EENS1_15EpilogueDefaultEEEEEvvEEEEvNT_6ParamsE)
        /*024c*/ 	.short	0x0210
        /*024e*/ 	.short	0x0470


	//----- nvinfo : EIATTR_SW_WAR
	.align		4
.L_43:
        /*0250*/ 	.byte	0x04, 0x36
        /*0252*/ 	.short	(.L_45 - .L_44)
.L_44:
        /*0254*/ 	.word	0x00000008
.L_45:


//--------------------- .nv.callgraph             --------------------------
	.section	.nv.callgraph,"",@"SHT_CUDA_CALLGRAPH"
	.align	4
	.sectionentsize	8
	.align		4
        /*0000*/ 	.word	0x00000000
	.align		4
        /*0004*/ 	.word	0xffffffff
	.align		4
        /*0008*/ 	.word	index@(_ZN7cutlass13device_kernelINS_4gemm6kernel13GemmUniversalIN4cute5tupleIJiiiiEEENS1_10collective13CollectiveMmaINS1_34MainloopSm90TmaGmmaWarpSpecializedILi3ENS5_IJNS4_1CILi4EEESB_NSA_ILi1EEEEEENS1_35KernelTmaWarpSpecializedCooperativeEEENS5_IJNSA_ILi128EEESG_NSA_ILi64EEEEEENS_10tfloat32_tENS5_IJlSC_lEEESJ_SK_NS4_8TiledMMAINS4_8MMA_AtomIJNS4_4SM904GMMA30MMA_64x128x8_F32TF32TF32_SS_TNILNSO_7ScaleInE1ELSQ_1EEEEEENS4_6LayoutINS5_IJNSA_ILi2EEESC_SC_EEENS5_IJSC_NSA_ILi0EEESW_EEEEENS5_IJNS4_10UnderscoreESZ_SZ_EEEEENS4_23SM90_TMA_LOAD_MULTICASTENS4_14ComposedLayoutINS4_7SwizzleILi3ELi4ELi3EEENS4_18smem_ptr_flag_bitsILi32EEENST_INS5_IJNSA_ILi8EEENSA_ILi32EEEEEENS5_IJS19_SC_EEEEEEEvNS4_8identityES12_S1D_vS1E_EENS_8epilogue10collective6detail29Sm90TmaWarpSpecializedAdapterINS1H_15DefaultEpilogueISJ_SK_SK_NS1G_6thread17LinearCombinationISJ_Li1EffLNS1L_9ScaleType4KindE0ELNS_15FloatRoundStyleE2ESJ_EENS1_15EpilogueDefaultEEEEEvvEEEEvNT_6ParamsE)
	.align		4
        /*000c*/ 	.word	index@(__assertfail)
	.align		4
        /*0010*/ 	.word	0x00000000
	.align		4
        /*0014*/ 	.word	0xfffffffe
	.align		4
        /*0018*/ 	.word	0x00000000
	.align		4
        /*001c*/ 	.word	0xfffffffd
	.align		4
        /*0020*/ 	.word	0x00000000
	.align		4
        /*0024*/ 	.word	0xfffffffc


//--------------------- .nv.constant4             --------------------------
	.section	.nv.constant4,"a",@progbits
	.align	8
	.align		8
.nv.constant4:
        /*0000*/ 	.dword	__assertfail
	.align		8
        /*0008*/ 	.dword	__unnamed_1
	.align		8
        /*0010*/ 	.dword	_ZN40_INTERNAL_b77bd63a_4_k_cu_a60052f5_159594cuda3std3__45__cpo5beginE
	.align		8
        /*0018*/ 	.dword	_ZN40_INTERNAL_b77bd63a_4_k_cu_a60052f5_159594cuda3std3__45__cpo3endE
	.align		8
        /*0020*/ 	.dword	_ZN40_INTERNAL_b77bd63a_4_k_cu_a60052f5_159594cuda3std3__45__cpo6cbeginE
	.align		8
        /*0028*/ 	.dword	_ZN40_INTERNAL_b77bd63a_4_k_cu_a60052f5_159594cuda3std3__45__cpo4cendE
	.align		8
        /*0030*/ 	.dword	_ZN40_INTERNAL_b77bd63a_4_k_cu_a60052f5_159594cuda3std3__442_GLOBAL__N__b77bd63a_4_k_cu_a60052f5_159596ignoreE
	.align		8
        /*0038*/ 	.dword	_ZN40_INTERNAL_b77bd63a_4_k_cu_a60052f5_159594cuda3std3__419piecewise_constructE
	.align		8
        /*0040*/ 	.dword	_ZN40_INTERNAL_b77bd63a_4_k_cu_a60052f5_159594cuda3std3__48in_placeE
	.align		8
        /*0048*/ 	.dword	_ZN40_INTERNAL_b77bd63a_4_k_cu_a60052f5_159594cuda3std6ranges3__45__cpo4swapE
	.align		8
        /*0050*/ 	.dword	_ZN40_INTERNAL_b77bd63a_4_k_cu_a60052f5_159594cuda3std6ranges3__45__cpo9iter_moveE
	.align		8
        /*0058*/ 	.dword	_ZN40_INTERNAL_b77bd63a_4_k_cu_a60052f5_159594cute7productE
	.align		8
        /*0060*/ 	.dword	_ZN40_INTERNAL_b77bd63a_4_k_cu_a60052f5_159594cute1_E
	.align		8
        /*0068*/ 	.dword	$str$22
	.align		8
        /*0070*/ 	.dword	$str$23


//--------------------- .text._ZN7cutlass13device_kernelINS_4gemm6kernel13GemmUniversalIN4cute5tupleIJiiiiEEENS1_10collective13CollectiveMmaINS1_34MainloopSm90TmaGmmaWarpSpecializedILi3ENS5_IJNS4_1CILi4EEESB_NSA_ILi1EEEEEENS1_35KernelTmaWarpSpecializedCooperativeEEENS5_IJNSA_ILi128EEESG_NSA_ILi64EEEEEENS_10tfloat32_tENS5_IJlSC_lEEESJ_SK_NS4_8TiledMMAINS4_8MMA_AtomIJNS4_4SM904GMMA30MMA_64x128x8_F32TF32TF32_SS_TNILNSO_7ScaleInE1ELSQ_1EEEEEENS4_6LayoutINS5_IJNSA_ILi2EEESC_SC_EEENS5_IJSC_NSA_ILi0EEESW_EEEEENS5_IJNS4_10UnderscoreESZ_SZ_EEEEENS4_23SM90_TMA_LOAD_MULTICASTENS4_14ComposedLayoutINS4_7SwizzleILi3ELi4ELi3EEENS4_18smem_ptr_flag_bitsILi32EEENST_INS5_IJNSA_ILi8EEENSA_ILi32EEEEEENS5_IJS19_SC_EEEEEEEvNS4_8identityES12_S1D_vS1E_EENS_8epilogue10collective6detail29Sm90TmaWarpSpecializedAdapterINS1H_15DefaultEpilogueISJ_SK_SK_NS1G_6thread17LinearCombinationISJ_Li1EffLNS1L_9ScaleType4KindE0ELNS_15FloatRoundStyleE2ESJ_EENS1_15EpilogueDefaultEEEEEvvEEEEvNT_6ParamsE --------------------------
	.section	.text._ZN7cutlass13device_kernelINS_4gemm6kernel13GemmUniversalIN4cute5tupleIJiiiiEEENS1_10collective13CollectiveMmaINS1_34MainloopSm90TmaGmmaWarpSpecializedILi3ENS5_IJNS4_1CILi4EEESB_NSA_ILi1EEEEEENS1_35KernelTmaWarpSpecializedCooperativeEEENS5_IJNSA_ILi128EEESG_NSA_ILi64EEEEEENS_10tfloat32_tENS5_IJlSC_lEEESJ_SK_NS4_8TiledMMAINS4_8MMA_AtomIJNS4_4SM904GMMA30MMA_64x128x8_F32TF32TF32_SS_TNILNSO_7ScaleInE1ELSQ_1EEEEEENS4_6LayoutINS5_IJNSA_ILi2EEESC_SC_EEENS5_IJSC_NSA_ILi0EEESW_EEEEENS5_IJNS4_10UnderscoreESZ_SZ_EEEEENS4_23SM90_TMA_LOAD_MULTICASTENS4_14ComposedLayoutINS4_7SwizzleILi3ELi4ELi3EEENS4_18smem_ptr_flag_bitsILi32EEENST_INS5_IJNSA_ILi8EEENSA_ILi32EEEEEENS5_IJS19_SC_EEEEEEEvNS4_8identityES12_S1D_vS1E_EENS_8epilogue10collective6detail29Sm90TmaWarpSpecializedAdapterINS1H_15DefaultEpilogueISJ_SK_SK_NS1G_6thread17LinearCombinationISJ_Li1EffLNS1L_9ScaleType4KindE0ELNS_15FloatRoundStyleE2ESJ_EENS1_15EpilogueDefaultEEEEEvvEEEEvNT_6ParamsE,"ax",@progbits
	.align	128
.text._ZN7cutlass13device_kernelINS_4gemm6kernel13GemmUniversalIN4cute5tupleIJiiiiEEENS1_10collective13CollectiveMmaINS1_34MainloopSm90TmaGmmaWarpSpecializedILi3ENS5_IJNS4_1CILi4EEESB_NSA_ILi1EEEEEENS1_35KernelTmaWarpSpecializedCooperativeEEENS5_IJNSA_ILi128EEESG_NSA_ILi64EEEEEENS_10tfloat32_tENS5_IJlSC_lEEESJ_SK_NS4_8TiledMMAINS4_8MMA_AtomIJNS4_4SM904GMMA30MMA_64x128x8_F32TF32TF32_SS_TNILNSO_7ScaleInE1ELSQ_1EEEEEENS4_6LayoutINS5_IJNSA_ILi2EEESC_SC_EEENS5_IJSC_NSA_ILi0EEESW_EEEEENS5_IJNS4_10UnderscoreESZ_SZ_EEEEENS4_23SM90_TMA_LOAD_MULTICASTENS4_14ComposedLayoutINS4_7SwizzleILi3ELi4ELi3EEENS4_18smem_ptr_flag_bitsILi32EEENST_INS5_IJNSA_ILi8EEENSA_ILi32EEEEEENS5_IJS19_SC_EEEEEEEvNS4_8identityES12_S1D_vS1E_EENS_8epilogue10collective6detail29Sm90TmaWarpSpecializedAdapterINS1H_15DefaultEpilogueISJ_SK_SK_NS1G_6thread17LinearCombinationISJ_Li1EffLNS1L_9ScaleType4KindE0ELNS_15FloatRoundStyleE2ESJ_EENS1_15EpilogueDefaultEEEEEvvEEEEvNT_6ParamsE:
        .type           _ZN7cutlass13device_kernelINS_4gemm6kernel13GemmUniversalIN4cute5tupleIJiiiiEEENS1_10collective13CollectiveMmaINS1_34MainloopSm90TmaGmmaWarpSpecializedILi3ENS5_IJNS4_1CILi4EEESB_NSA_ILi1EEEEEENS1_35KernelTmaWarpSpecializedCooperativeEEENS5_IJNSA_ILi128EEESG_NSA_ILi64EEEEEENS_10tfloat32_tENS5_IJlSC_lEEESJ_SK_NS4_8TiledMMAINS4_8MMA_AtomIJNS4_4SM904GMMA30MMA_64x128x8_F32TF32TF32_SS_TNILNSO_7ScaleInE1ELSQ_1EEEEEENS4_6LayoutINS5_IJNSA_ILi2EEESC_SC_EEENS5_IJSC_NSA_ILi0EEESW_EEEEENS5_IJNS4_10UnderscoreESZ_SZ_EEEEENS4_23SM90_TMA_LOAD_MULTICASTENS4_14ComposedLayoutINS4_7SwizzleILi3ELi4ELi3EEENS4_18smem_ptr_flag_bitsILi32EEENST_INS5_IJNSA_ILi8EEENSA_ILi32EEEEEENS5_IJS19_SC_EEEEEEEvNS4_8identityES12_S1D_vS1E_EENS_8epilogue10collective6detail29Sm90TmaWarpSpecializedAdapterINS1H_15DefaultEpilogueISJ_SK_SK_NS1G_6thread17LinearCombinationISJ_Li1EffLNS1L_9ScaleType4KindE0ELNS_15FloatRoundStyleE2ESJ_EENS1_15EpilogueDefaultEEEEEvvEEEEvNT_6ParamsE,@function
        .size           _ZN7cutlass13device_kernelINS_4gemm6kernel13GemmUniversalIN4cute5tupleIJiiiiEEENS1_10collective13CollectiveMmaINS1_34MainloopSm90TmaGmmaWarpSpecializedILi3ENS5_IJNS4_1CILi4EEESB_NSA_ILi1EEEEEENS1_35KernelTmaWarpSpecializedCooperativeEEENS5_IJNSA_ILi128EEESG_NSA_ILi64EEEEEENS_10tfloat32_tENS5_IJlSC_lEEESJ_SK_NS4_8TiledMMAINS4_8MMA_AtomIJNS4_4SM904GMMA30MMA_64x128x8_F32TF32TF32_SS_TNILNSO_7ScaleInE1ELSQ_1EEEEEENS4_6LayoutINS5_IJNSA_ILi2EEESC_SC_EEENS5_IJSC_NSA_ILi0EEESW_EEEEENS5_IJNS4_10UnderscoreESZ_SZ_EEEEENS4_23SM90_TMA_LOAD_MULTICASTENS4_14ComposedLayoutINS4_7SwizzleILi3ELi4ELi3EEENS4_18smem_ptr_flag_bitsILi32EEENST_INS5_IJNSA_ILi8EEENSA_ILi32EEEEEENS5_IJS19_SC_EEEEEEEvNS4_8identityES12_S1D_vS1E_EENS_8epilogue10collective6detail29Sm90TmaWarpSpecializedAdapterINS1H_15DefaultEpilogueISJ_SK_SK_NS1G_6thread17LinearCombinationISJ_Li1EffLNS1L_9ScaleType4KindE0ELNS_15FloatRoundStyleE2ESJ_EENS1_15EpilogueDefaultEEEEEvvEEEEvNT_6ParamsE,(.L_x_195 - _ZN7cutlass13device_kernelINS_4gemm6kernel13GemmUniversalIN4cute5tupleIJiiiiEEENS1_10collective13CollectiveMmaINS1_34MainloopSm90TmaGmmaWarpSpecializedILi3ENS5_IJNS4_1CILi4EEESB_NSA_ILi1EEEEEENS1_35KernelTmaWarpSpecializedCooperativeEEENS5_IJNSA_ILi128EEESG_NSA_ILi64EEEEEENS_10tfloat32_tENS5_IJlSC_lEEESJ_SK_NS4_8TiledMMAINS4_8MMA_AtomIJNS4_4SM904GMMA30MMA_64x128x8_F32TF32TF32_SS_TNILNSO_7ScaleInE1ELSQ_1EEEEEENS4_6LayoutINS5_IJNSA_ILi2EEESC_SC_EEENS5_IJSC_NSA_ILi0EEESW_EEEEENS5_IJNS4_10UnderscoreESZ_SZ_EEEEENS4_23SM90_TMA_LOAD_MULTICASTENS4_14ComposedLayoutINS4_7SwizzleILi3ELi4ELi3EEENS4_18smem_ptr_flag_bitsILi32EEENST_INS5_IJNSA_ILi8EEENSA_ILi32EEEEEENS5_IJS19_SC_EEEEEEEvNS4_8identityES12_S1D_vS1E_EENS_8epilogue10collective6detail29Sm90TmaWarpSpecializedAdapterINS1H_15DefaultEpilogueISJ_SK_SK_NS1G_6thread17LinearCombinationISJ_Li1EffLNS1L_9ScaleType4KindE0ELNS_15FloatRoundStyleE2ESJ_EENS1_15EpilogueDefaultEEEEEvvEEEEvNT_6ParamsE)
        .other          _ZN7cutlass13device_kernelINS_4gemm6kernel13GemmUniversalIN4cute5tupleIJiiiiEEENS1_10collective13CollectiveMmaINS1_34MainloopSm90TmaGmmaWarpSpecializedILi3ENS5_IJNS4_1CILi4EEESB_NSA_ILi1EEEEEENS1_35KernelTmaWarpSpecializedCooperativeEEENS5_IJNSA_ILi128EEESG_NSA_ILi64EEEEEENS_10tfloat32_tENS5_IJlSC_lEEESJ_SK_NS4_8TiledMMAINS4_8MMA_AtomIJNS4_4SM904GMMA30MMA_64x128x8_F32TF32TF32_SS_TNILNSO_7ScaleInE1ELSQ_1EEEEEENS4_6LayoutINS5_IJNSA_ILi2EEESC_SC_EEENS5_IJSC_NSA_ILi0EEESW_EEEEENS5_IJNS4_10UnderscoreESZ_SZ_EEEEENS4_23SM90_TMA_LOAD_MULTICASTENS4_14ComposedLayoutINS4_7SwizzleILi3ELi4ELi3EEENS4_18smem_ptr_flag_bitsILi32EEENST_INS5_IJNSA_ILi8EEENSA_ILi32EEEEEENS5_IJS19_SC_EEEEEEEvNS4_8identityES12_S1D_vS1E_EENS_8epilogue10collective6detail29Sm90TmaWarpSpecializedAdapterINS1H_15DefaultEpilogueISJ_SK_SK_NS1G_6thread17LinearCombinationISJ_Li1EffLNS1L_9ScaleType4KindE0ELNS_15FloatRoundStyleE2ESJ_EENS1_15EpilogueDefaultEEEEEvvEEEEvNT_6ParamsE,@"STO_CUDA_ENTRY STV_DEFAULT"
_ZN7cutlass13device_kernelINS_4gemm6kernel13GemmUniversalIN4cute5tupleIJiiiiEEENS1_10collective13CollectiveMmaINS1_34MainloopSm90TmaGmmaWarpSpecializedILi3ENS5_IJNS4_1CILi4EEESB_NSA_ILi1EEEEEENS1_35KernelTmaWarpSpecializedCooperativeEEENS5_IJNSA_ILi128EEESG_NSA_ILi64EEEEEENS_10tfloat32_tENS5_IJlSC_lEEESJ_SK_NS4_8TiledMMAINS4_8MMA_AtomIJNS4_4SM904GMMA30MMA_64x128x8_F32TF32TF32_SS_TNILNSO_7ScaleInE1ELSQ_1EEEEEENS4_6LayoutINS5_IJNSA_ILi2EEESC_SC_EEENS5_IJSC_NSA_ILi0EEESW_EEEEENS5_IJNS4_10UnderscoreESZ_SZ_EEEEENS4_23SM90_TMA_LOAD_MULTICASTENS4_14ComposedLayoutINS4_7SwizzleILi3ELi4ELi3EEENS4_18smem_ptr_flag_bitsILi32EEENST_INS5_IJNSA_ILi8EEENSA_ILi32EEEEEENS5_IJS19_SC_EEEEEEEvNS4_8identityES12_S1D_vS1E_EENS_8epilogue10collective6detail29Sm90TmaWarpSpecializedAdapterINS1H_15DefaultEpilogueISJ_SK_SK_NS1G_6thread17LinearCombinationISJ_Li1EffLNS1L_9ScaleType4KindE0ELNS_15FloatRoundStyleE2ESJ_EENS1_15EpilogueDefaultEEEEEvvEEEEvNT_6ParamsE:
[----:B------:R-:W0:Y:S01]  /*0000*/  LDC R1, c[0x0][0x28] ;  /* 0x00000a00ff017b82 */ /* 0x000e220000000800 */
[----:B------:R-:W1:Y:S01]  /*0010*/  S2R R95, SR_TID.X ;  /* 0x00000000005f7919 */ /* 0x000e620000002100 */
[----:B------:R-:W-:Y:S01]  /*0020*/  ELECT P0, URZ, PT ;  /* 0x00000000003f782f */ /* 0x000fe20003800000 */
[----:B------:R-:W-:Y:S01]  /*0030*/  BSSY B0, `(.L_x_0) ;  /* 0x000000f000007945 */ /* 0x000fe20003800000 */
[--C-:B-1----:R-:W-:Y:S02]  /*0040*/  SHF.R.U32.HI R0, RZ, 0x5, R95.reuse ;  /* 0x00000005ff007819 */ /* 0x102fe4000001165f */
[----:B------:R-:W-:-:S03]  /*0050*/  SHF.R.U32.HI R7, RZ, 0x7, R95 ;  /* 0x00000007ff077819 */ /* 0x000fc6000001165f */
[----:B------:R-:W1:Y:S04]  /*0060*/  SHFL.IDX PT, R3, R0, RZ, 0x1f ;  /* 0x00001fff00037589 */ /* 0x000e6800000e0000 */
[----:B------:R2:W3:Y:S01]  /*0070*/  SHFL.IDX PT, R2, R7, RZ, 0x1f ;  /* 0x00001fff07027589 */ /* 0x0004e200000e0000 */
[----:B-1----:R-:W-:-:S13]  /*0080*/  ISETP.NE.OR P0, PT, R3, RZ, !P0 ;  /* 0x000000ff0300720c */ /* 0x002fda0004705670 */
[----:B0-23--:R-:W-:Y:S05]  /*0090*/  @P0 BRA `(.L_x_1) ;  /* 0x0000000000200947 */ /* 0x00dfea0003800000 */
[----:B------:R-:W-:Y:S02]  /*00a0*/  ULDC.64 UR4, c[0x0][0x198] ;  /* 0x0000660000047ab9 */ /* 0x000fe40000000a00 */
[----:B------:R-:W-:Y:S02]  /*00b0*/  UIADD3 UR6, UP0, UR4, 0xf0, URZ ;  /* 0x000000f004067890 */ /* 0x000fe4000ff1e03f */
[----:B------:R-:W-:Y:S02]  /*00c0*/  UIADD3 UR4, UP1, UR4, 0x1f0, URZ ;  /* 0x000001f004047890 */ /* 0x000fe4000ff3e03f */
[----:B------:R-:W-:Y:S02]  /*00d0*/  UIADD3.X UR7, URZ, UR5, URZ, UP0, !UPT ;  /* 0x000000053f077290 */ /* 0x000fe400087fe43f */
[----:B------:R-:W-:-:S07]  /*00e0*/  UIADD3.X UR5, URZ, UR5, URZ, UP1, !UPT ;  /* 0x000000053f057290 */ /* 0x000fce0008ffe43f */
[----:B------:R0:W-:Y:S02]  /*00f0*/  UTMACCTL.PF [UR6] ;  /* 0x00000000060079b9 */ /* 0x0001e40008040000 */
[----:B------:R0:W-:Y:S02]  /*0100*/  UTMACCTL.PF [UR4] ;  /* 0x00000000040079b9 */ /* 0x0001e40008040000 */
[----:B0-----:R-:W-:Y:S01]  /*0110*/  NOP ;  /* 0x0000000000007918 */ /* 0x001fe20000000000 */
.L_x_1:
[----:B------:R-:W-:Y:S05]  /*0120*/  BSYNC B0 ;  /* 0x0000000000007941 */ /* 0x000fea0003800000 */
.L_x_0:
[----:B------:R-:W0:Y:S01]  /*0130*/  SHFL.IDX PT, R5, R0, RZ, 0x1f ;  /* 0x00001fff00057589 */ /* 0x000e2200000e0000 */
[----:B------:R-:W-:-:S04]  /*0140*/  SHF.R.S32.HI R4, RZ, 0x1f, R95 ;  /* 0x0000001fff047819 */ /* 0x000fc8000001145f */
[----:B------:R-:W-:Y:S02]  /*0150*/  LEA.HI R4, R4, R95, RZ, 0x7 ;  /* 0x0000005f04047211 */ /* 0x000fe400078f38ff */
[----:B0-----:R-:W-:-:S13]  /*0160*/  ISETP.NE.AND P0, PT, R5, RZ, PT ;  /* 0x000000ff0500720c */ /* 0x001fda0003f05270 */
[----:B------:R-:W-:Y:S05]  /*0170*/  @P0 BRA `(.L_x_2) ;  /* 0x0000000000500947 */ /* 0x000fea0003800000 */
[----:B------:R-:W0:Y:S01]  /*0180*/  S2UR UR8, SR_CgaCtaId ;  /* 0x00000000000879c3 */ /* 0x000e220000008800 */
[----:B------:R-:W-:Y:S01]  /*0190*/  UMOV UR4, 0x400 ;  /* 0x0000040000047882 */ /* 0x000fe20000000000 */
[----:B------:R-:W-:Y:S01]  /*01a0*/  UMOV UR5, 0x1 ;  /* 0x0000000100057882 */ /* 0x000fe20000000000 */
[----:B------:R-:W-:Y:S01]  /*01b0*/  UMOV UR6, 0xe ;  /* 0x0000000e00067882 */ /* 0x000fe20000000000 */
[----:B------:R-:W-:Y:S01]  /*01c0*/  ELECT P0, URZ, PT ;  /* 0x00000000003f782f */ /* 0x000fe20003800000 */
[----:B------:R-:W-:-:S04]  /*01d0*/  UIADD3 UR6, -UR6, 0x100000, URZ ;  /* 0x0010000006067890 */ /* 0x000fc8000fffe13f */
[----:B------:R-:W-:Y:S02]  /*01e0*/  USHF.L.U32 UR7, UR6, 0xb, URZ ;  /* 0x0000000b06077899 */ /* 0x000fe4000800063f */
[----:B------:R-:W-:Y:S02]  /*01f0*/  USHF.L.U32 UR6, UR6, 0x1, URZ ;  /* 0x0000000106067899 */ /* 0x000fe4000800063f */
[----:B0-----:R-:W-:Y:S02]  /*0200*/  ULEA UR8, UR8, UR4, 0x18 ;  /* 0x0000000408087291 */ /* 0x001fe4000f8ec03f */
[----:B------:R-:W-:-:S04]  /*0210*/  UIADD3 UR4, -UR5, 0x100000, URZ ;  /* 0x0010000005047890 */ /* 0x000fc8000fffe13f */
[----:B------:R-:W-:Y:S02]  /*0220*/  USHF.L.U32 UR5, UR4, 0xb, URZ ;  /* 0x0000000b04057899 */ /* 0x000fe4000800063f */
[----:B------:R-:W-:Y:S01]  /*0230*/  USHF.L.U32 UR4, UR4, 0x1, URZ ;  /* 0x0000000104047899 */ /* 0x000fe2000800063f */
[----:B------:R-:W0:Y:S11]  /*0240*/  FENCE.VIEW.ASYNC.S ;  /* 0x00000000000073c6 */ /* 0x000e360000000000 */
[----:B0-----:R0:W1:Y:S01]  /*0250*/  SYNCS.EXCH.64 URZ, [UR8], UR4 ;  /* 0x00000004083f75b2 */ /* 0x0010620008000100 */
[----:B------:R0:W2:Y:S01]  /*0260*/  SYNCS.EXCH.64 URZ, [UR8+0x18], UR6 ;  /* 0x00001806083f75b2 */ /* 0x0000a20008000100 */
[----:B------:R0:W3:Y:S01]  /*0270*/  SYNCS.EXCH.64 URZ, [UR8+0x8], UR4 ;  /* 0x00000804083f75b2 */ /* 0x0000e20008000100 */
[----:B------:R0:W4:Y:S01]  /*0280*/  SYNCS.EXCH.64 URZ, [UR8+0x20], UR6 ;  /* 0x00002006083f75b2 */ /* 0x0001220008000100 */
[----:B------:R0:W0:Y:S01]  /*0290*/  SYNCS.EXCH.64 URZ, [UR8+0x10], UR4 ;  /* 0x00001004083f75b2 */ /* 0x0000220008000100 */
[----:B------:R0:W0:Y:S01]  /*02a0*/  SYNCS.EXCH.64 URZ, [UR8+0x28], UR6 ;  /* 0x00002806083f75b2 */ /* 0x0000220008000100 */
[----:B------:R-:W-:Y:S01]  /*02b0*/  NOP ;  /* 0x0000000000007918 */ /* 0x000fe20000000000 */
.L_x_2:
[----:B0-----:R-:W0:Y:S01]  /*02c0*/  S2UR UR8, SR_CTAID.X ;  /* 0x00000000000879c3 */ /* 0x001e220000002500 */
[----:B------:R-:W-:Y:S01]  /*02d0*/  LOP3.LUT R4, R4, 0xffffff80, RZ, 0xc0, !PT ;  /* 0xffffff8004047812 */ /* 0x000fe200078ec0ff */
[----:B------:R-:W5:Y:S01]  /*02e0*/  SHFL.IDX PT, R0, R0, RZ, 0x1f ;  /* 0x00001fff00007589 */ /* 0x000f6200000e0000 */
[----:B------:R-:W-:Y:S01]  /*02f0*/  SHF.R.S32.HI R10, RZ, 0x1f, R5 ;  /* 0x0000001fff0a7819 */ /* 0x000fe20000011405 */
[----:B------:R-:W-:Y:S01]  /*0300*/  ULDC UR4, c[0x0][0x150] ;  /* 0x0000540000047ab9 */ /* 0x000fe20000000800 */
[----:B------:R-:W-:Y:S01]  /*0310*/  ELECT P0, URZ, PT ;  /* 0x00000000003f782f */ /* 0x000fe20003800000 */
[----:B------:R-:W-:Y:S01]  /*0320*/  IMAD.IADD R8, R95, 0x1, -R4 ;  /* 0x000000015f087824 */ /* 0x000fe200078e0a04 */
[----:B------:R-:W-:Y:S01]  /*0330*/  LEA.HI R10, R10, R5, RZ, 0x2 ;  /* 0x000000050a0a7211 */ /* 0x000fe200078f10ff */
[----:B------:R-:W1:Y:S01]  /*0340*/  S2R R4, SR_CTAID.Y ;  /* 0x0000000000047919 */ /* 0x000e620000002600 */
[----:B------:R-:W2:Y:S01]  /*0350*/  LDC R12, c[0x0][0x144] ;  /* 0x00005100ff0c7b82 */ /* 0x000ea20000000800 */
[----:B------:R-:W-:Y:S01]  /*0360*/  NOP ;  /* 0x0000000000007918 */ /* 0x000fe20000000000 */
[----:B------:R-:W-:Y:S01]  /*0370*/  SHF.R.S32.HI R9, RZ, 0x1f, R8 ;  /* 0x0000001fff097819 */ /* 0x000fe20000011408 */
[----:B------:R-:W-:Y:S01]  /*0380*/  NOP ;  /* 0x0000000000007918 */ /* 0x000fe20000000000 */
[----:B------:R-:W-:Y:S01]  /*0390*/  LOP3.LUT R10, R10, 0x3ffffffc, RZ, 0xc0, !PT ;  /* 0x3ffffffc0a0a7812 */ /* 0x000fe200078ec0ff */
[----:B------:R-:W-:Y:S01]  /*03a0*/  IMAD.MOV.U32 R22, RZ, RZ, 0x1 ;  /* 0x00000001ff167424 */ /* 0x000fe200078e00ff */
[----:B------:R-:W-:-:S02]  /*03b0*/  LEA.HI R9, R9, R8, RZ, 0x3 ;  /* 0x0000000809097211 */ /* 0x000fc400078f18ff */
[----:B------:R-:W3:Y:S01]  /*03c0*/  LDC R13, c[0x0][0x140] ;  /* 0x00005000ff0d7b82 */ /* 0x000ee20000000800 */
[----:B------:R-:W-:Y:S01]  /*03d0*/  IMAD.IADD R10, R5, 0x1, -R10 ;  /* 0x00000001050a7824 */ /* 0x000fe200078e0a0a */
[--C-:B------:R-:W-:Y:S02]  /*03e0*/  SHF.R.S32.HI R6, RZ, 0x3, R9.reuse ;  /* 0x00000003ff067819 */ /* 0x100fe40000011409 */
[----:B------:R-:W-:Y:S02]  /*03f0*/  SHF.R.S32.HI R9, RZ, 0x1f, R9 ;  /* 0x0000001fff097819 */ /* 0x000fe40000011409 */
[----:B------:R-:W-:Y:S02]  /*0400*/  ISETP.NE.AND P3, PT, R2, RZ, PT ;  /* 0x000000ff0200720c */ /* 0x000fe40003f65270 */
[----:B0-----:R-:W-:Y:S02]  /*0410*/  I2FP.F32.U32 R11, UR8 ;  /* 0x00000008000b7c45 */ /* 0x001fe40008201000 */
[----:B------:R-:W-:-:S02]  /*0420*/  LEA.HI R9, R9, R6, RZ, 0x2 ;  /* 0x0000000609097211 */ /* 0x000fc400078f10ff */
[----:B-----5:R-:W-:Y:S01]  /*0430*/  ISETP.NE.OR P0, PT, R0, RZ, !P0 ;  /* 0x000000ff0000720c */ /* 0x020fe20004705670 */
[----:B------:R-:W-:Y:S01]  /*0440*/  FMUL R11, R11, UR4 ;  /* 0x000000040b0b7c20 */ /* 0x000fe20008400000 */
[----:B------:R-:W-:Y:S01]  /*0450*/  LOP3.LUT R9, R9, 0xfffffffc, RZ, 0xc0, !PT ;  /* 0xfffffffc09097812 */ /* 0x000fe200078ec0ff */
[----:B------:R-:W-:Y:S01]  /*0460*/  ULDC UR4, c[0x0][0x154] ;  /* 0x0000550000047ab9 */ /* 0x000fe20000000800 */
[----:B------:R-:W-:-:S03]  /*0470*/  SHF.R.S32.HI R0, RZ, 0x1f, R3 ;  /* 0x0000001fff007819 */ /* 0x000fc60000011403 */
[----:B------:R-:W0:Y:S01]  /*0480*/  F2I.U32.TRUNC.NTZ R11, R11 ;  /* 0x0000000b000b7305 */ /* 0x000e22000020f000 */
[----:B------:R-:W-:Y:S01]  /*0490*/  IMAD.IADD R9, R6, 0x1, -R9 ;  /* 0x0000000106097824 */ /* 0x000fe200078e0a09 */
[----:B------:R-:W-:-:S03]  /*04a0*/  LEA.HI R0, R0, R3, RZ, 0x2 ;  /* 0x0000000300007211 */ /* 0x000fc600078f10ff */
[----:B------:R-:W-:Y:S01]  /*04b0*/  IMAD R10, R10, 0x4, R9 ;  /* 0x000000040a0a7824 */ /* 0x000fe200078e0209 */
[----:B------:R-:W-:Y:S01]  /*04c0*/  VOTEU.ALL UP0, P0 ;  /* 0x00000000003f7886 */ /* 0x000fe20000000000 */
[----:B------:R-:W-:Y:S01]  /*04d0*/  LOP3.LUT R0, R0, 0xfffffffc, RZ, 0xc0, !PT ;  /* 0xfffffffc00007812 */ /* 0x000fe200078ec0ff */
[----:B------:R-:W-:Y:S01]  /*04e0*/  VOTEU.ALL UP1, P0 ;  /* 0x00000000003f7886 */ /* 0x000fe20000020000 */
[C---:B------:R-:W-:Y:S01]  /*04f0*/  IMAD.SHL.U32 R19, R10.reuse, 0x4, RZ ;  /* 0x000000040a137824 */ /* 0x040fe200078e00ff */
[----:B------:R-:W-:Y:S01]  /*0500*/  SHF.R.S32.HI R9, RZ, 0x1f, R10 ;  /* 0x0000001fff097819 */ /* 0x000fe2000001140a */
[----:B------:R-:W5:Y:S01]  /*0510*/  @!UP0 S2UR UR7, SR_CgaCtaId ;  /* 0x00000000000789c3 */ /* 0x000f620000008800 */
[----:B------:R-:W-:Y:S01]  /*0520*/  IMAD.IADD R3, R3, 0x1, -R0 ;  /* 0x0000000103037824 */ /* 0x000fe200078e0a00 */
[----:B------:R-:W-:Y:S01]  /*0530*/  @!UP0 UMOV UR6, 0x400 ;  /* 0x0000040000068882 */ /* 0x000fe20000000000 */
[----:B------:R-:W-:Y:S01]  /*0540*/  LEA.HI R9, R9, R10, RZ, 0x2 ;  /* 0x0000000a09097211 */ /* 0x000fe200078f10ff */
[----:B0-----:R-:W-:Y:S01]  /*0550*/  IMAD.MOV R15, RZ, RZ, -R11 ;  /* 0x000000ffff0f7224 */ /* 0x001fe200078e0a0b */
[----:B------:R-:W-:-:S02]  /*0560*/  LOP3.LUT R19, R10, 0xc, R19, 0x78, !PT ;  /* 0x0000000c0a137812 */ /* 0x000fc400078e7813 */
[----:B------:R-:W-:Y:S01]  /*0570*/  LOP3.LUT R11, R9, 0xfffffffc, RZ, 0xc0, !PT ;  /* 0xfffffffc090b7812 */ /* 0x000fe200078ec0ff */
[----:B--2---:R-:W-:Y:S01]  /*0580*/  IMAD R6, R12, R15, UR8 ;  /* 0x000000080c067e24 */ /* 0x004fe2000f8e020f */
[----:B-1----:R-:W-:Y:S01]  /*0590*/  I2FP.F32.U32 R12, R4 ;  /* 0x00000004000c7245 */ /* 0x002fe20000201000 */
[----:B------:R-:W0:Y:S01]  /*05a0*/  LDC R9, c[0x0][0x148] ;  /* 0x00005200ff097b82 */ /* 0x000e220000000800 */
[----:B------:R-:W-:Y:S01]  /*05b0*/  ISETP.NE.AND P1, PT, R3, 0x3, PT ;  /* 0x000000030300780c */ /* 0x000fe20003f25270 */
[----:B------:R-:W-:Y:S01]  /*05c0*/  IMAD.IADD R11, R10, 0x1, -R11 ;  /* 0x000000010a0b7824 */ /* 0x000fe200078e0a0b */
[----:B---3--:R-:W-:Y:S01]  /*05d0*/  ISETP.EQ.U32.AND P2, PT, R13, 0x1, PT ;  /* 0x000000010d00780c */ /* 0x008fe20003f42070 */
[----:B------:R-:W-:Y:S01]  /*05e0*/  FMUL R12, R12, UR4 ;  /* 0x000000040c0c7c20 */ /* 0x000fe20008400000 */
[----:B------:R-:W-:Y:S01]  /*05f0*/  UMOV UR4, 0x20 ;  /* 0x0000002000047882 */ /* 0x000fe20000000000 */
[----:B------:R-:W-:Y:S01]  /*0600*/  ISETP.EQ.OR P1, PT, R3, RZ, !P1 ;  /* 0x000000ff0300720c */ /* 0x000fe20004f22670 */
[----:B------:R-:W-:-:S04]  /*0610*/  @!UP0 UIADD3 UR4, -UR4, 0x100000, URZ ;  /* 0x0010000004048890 */ /* 0x000fc8000fffe13f */
[----:B------:R-:W-:Y:S02]  /*0620*/  @!UP0 USHF.L.U32 UR5, UR4, 0xb, URZ ;  /* 0x0000000b04058899 */ /* 0x000fe4000800063f */
[----:B------:R-:W-:Y:S01]  /*0630*/  @!UP0 USHF.L.U32 UR4, UR4, 0x1, URZ ;  /* 0x0000000104048899 */ /* 0x000fe2000800063f */
[----:B------:R-:W-:Y:S01]  /*0640*/  ISETP.NE.AND P4, PT, R11, R6, PT ;  /* 0x000000060b00720c */ /* 0x000fe20003f85270 */
[----:B------:R-:W1:Y:S01]  /*0650*/  F2I.U32.TRUNC.NTZ R12, R12 ;  /* 0x0000000c000c7305 */ /* 0x000e62000020f000 */
[----:B------:R-:W-:Y:S01]  /*0660*/  ISETP.EQ.AND P1, PT, R2, RZ, P1 ;  /* 0x000000ff0200720c */ /* 0x000fe20000f22270 */
[----:B-----5:R-:W-:-:S03]  /*0670*/  @!UP0 ULEA UR6, UR7, UR6, 0x18 ;  /* 0x0000000607068291 */ /* 0x020fc6000f8ec03f */
[----:B------:R-:W-:Y:S01]  /*0680*/  SEL R18, RZ, 0x1, !P1 ;  /* 0x00000001ff127807 */ /* 0x000fe20004800000 */
[----:B------:R-:W-:Y:S01]  /*0690*/  VOTEU.ALL UP0, P0 ;  /* 0x00000000003f7886 */ /* 0x000fe20000000000 */
[----:B------:R-:W-:Y:S01]  /*06a0*/  LOP3.LUT P0, RZ, R8, 0x7, RZ, 0xc0, !PT ;  /* 0x0000000708ff7812 */ /* 0x000fe2000780c0ff */
[----:B------:R-:W-:-:S04]  /*06b0*/  VIADD R8, R2, 0xffffffff ;  /* 0xffffffff02087836 */ /* 0x000fc80000000000 */
[----:B------:R-:W-:Y:S02]  /*06c0*/  @P4 SHF.R.S32.HI R0, RZ, 0x1f, R19 ;  /* 0x0000001fff004819 */ /* 0x000fe40000011413 */
[----:B------:R-:W-:Y:S01]  /*06d0*/  ISETP.LT.U32.AND P0, PT, R19, 0x10, !P0 ;  /* 0x000000101300780c */ /* 0x000fe20004701070 */
[----:B-1----:R-:W-:Y:S01]  /*06e0*/  IMAD.MOV R23, RZ, RZ, -R12 ;  /* 0x000000ffff177224 */ /* 0x002fe200078e0a0c */
[----:B------:R-:W-:Y:S01]  /*06f0*/  @P4 LEA.HI R0, R0, R19, RZ, 0x2 ;  /* 0x0000001300004211 */ /* 0x000fe200078f10ff */
[----:B------:R-:W1:Y:S02]  /*0700*/  FENCE.VIEW.ASYNC.S ;  /* 0x00000000000073c6 */ /* 0x000e640000000000 */
[----:B-1----:R1:W2:Y:S01]  /*0710*/  @!UP0 SYNCS.EXCH.64 URZ, [UR6+0x40], UR4 ;  /* 0x00004004063f85b2 */ /* 0x0022a20008000100 */
[----:B------:R-:W-:Y:S01]  /*0720*/  ISETP.GE.U32.AND P6, PT, R8, 0x2, PT ;  /* 0x000000020800780c */ /* 0x000fe20003fc6070 */
[----:B0-----:R-:W-:Y:S01]  /*0730*/  IMAD R11, R9, R23, R4 ;  /* 0x00000017090b7224 */ /* 0x001fe200078e0204 */
[----:B------:R-:W-:-:S02]  /*0740*/  @P4 SHF.R.S32.HI R0, RZ, 0x2, R0 ;  /* 0x00000002ff004819 */ /* 0x000fc40000011400 */
[----:B------:R-:W-:Y:S02]  /*0750*/  SEL R18, R18, 0x2, P6 ;  /* 0x0000000212127807 */ /* 0x000fe40003000000 */
[----:B------:R-:W-:Y:S02]  /*0760*/  @P4 ISETP.NE.AND P5, PT, R0, R11, PT ;  /* 0x0000000b0000420c */ /* 0x000fe40003fa5270 */
[----:B------:R-:W-:Y:S02]  /*0770*/  SEL R11, RZ, 0x1, !P0 ;  /* 0x00000001ff0b7807 */ /* 0x000fe40004000000 */
[----:B------:R-:W-:Y:S02]  /*0780*/  @P4 SEL R22, RZ, 0x1, P5 ;  /* 0x00000001ff164807 */ /* 0x000fe40002800000 */
[----:B------:R-:W-:Y:S02]  /*0790*/  LOP3.LUT R0, R95, 0x7f, RZ, 0xc0, !PT ;  /* 0x0000007f5f007812 */ /* 0x000fe400078ec0ff */
[----:B------:R-:W-:Y:S01]  /*07a0*/  LOP3.LUT R22, R22, R11, RZ, 0xc0, !PT ;  /* 0x0000000b16167212 */ /* 0x000fe200078ec0ff */
[----:B------:R1:W0:Y:S01]  /*07b0*/  @!UP1 SYNCS.EXCH.64 URZ, [UR6+0x48], UR4 ;  /* 0x00004804063f95b2 */ /* 0x0002220008000100 */
[----:B------:R-:W-:Y:S01]  /*07c0*/  NOP ;  /* 0x0000000000007918 */ /* 0x000fe20000000000 */
[----:B-12---:R-:W-:Y:S05]  /*07d0*/  @!P2 BRA `(.L_x_3) ;  /* 0x000000000008a947 */ /* 0x006fea0003800000 */
[----:B0---4-:R-:W-:Y:S01]  /*07e0*/  UCGABAR_ARV ;  /* 0x00000000000079c7 */ /* 0x011fe20008000000 */
[----:B------:R-:W-:Y:S05]  /*07f0*/  BRA `(.L_x_4) ;  /* 0x0000000000047947 */ /* 0x000fea0003800000 */
.L_x_3:
[----:B0---4-:R-:W-:Y:S01]  /*0800*/  NOP ;  /* 0x0000000000007918 */ /* 0x011fe20000000000 */
.L_x_4:
[----:B------:R-:W0:Y:S01]  /*0810*/  LDC R2, c[0x0][0x65c] ;  /* 0x00019700ff027b82 */ /* 0x000e220000000800 */
[----:B------:R-:W-:Y:S02]  /*0820*/  IMAD.U32 R10, RZ, RZ, UR8 ;  /* 0x00000008ff0a7e24 */ /* 0x000fe4000f8e00ff */
[----:B------:R-:W-:Y:S01]  /*0830*/  IMAD.MOV.U32 R11, RZ, RZ, RZ ;  /* 0x000000ffff0b7224 */ /* 0x000fe200078e00ff */
[----:B0-----:R-:W-:-:S04]  /*0840*/  ISETP.NE.AND P1, PT, R2, 0x1, PT ;  /* 0x000000010200780c */ /* 0x001fc80003f25270 */
[----:B------:R-:W-:-:S09]  /*0850*/  P2R R5, PR, RZ, 0x2 ;  /* 0x00000002ff057803 */ /* 0x000fd20000000000 */
[----:B------:R-:W0:Y:S01]  /*0860*/  @P1 LDC R17, c[0x0][0x10] ;  /* 0x00000400ff111b82 */ /* 0x000e220000000800 */
[----:B------:R-:W-:Y:S02]  /*0870*/  @P1 IMAD.MOV.U32 R5, RZ, RZ, RZ ;  /* 0x000000ffff051224 */ /* 0x000fe400078e00ff */
[----:B------:R-:W-:-:S05]  /*0880*/  @P1 IMAD.MOV.U32 R15, RZ, RZ, RZ ;  /* 0x000000ffff0f1224 */ /* 0x000fca00078e00ff */
[----:B------:R-:W1:Y:S01]  /*0890*/  @!P1 LDC R13, c[0x0][0xc] ;  /* 0x00000300ff0d9b82 */ /* 0x000e620000000800 */
[----:B------:R-:W-:Y:S01]  /*08a0*/  ULDC UR4, c[0x0][0xc] ;  /* 0x0000030000047ab9 */ /* 0x000fe20000000800 */
[----:B------:R-:W-:Y:S01]  /*08b0*/  ULDC UR5, c[0x0][0x10] ;  /* 0x0000040000057ab9 */ /* 0x000fe20000000800 */
[----:B------:R-:W-:Y:S01]  /*08c0*/  ULDC UR6, c[0x0][0x14] ;  /* 0x0000050000067ab9 */ /* 0x000fe20000000800 */
[----:B------:R-:W-:-:S04]  /*08d0*/  UIMAD.WIDE.U32 UR4, UR4, UR5, URZ ;  /* 0x00000005040472a5 */ /* 0x000fc8000f8e003f */
[----:B------:R-:W-:Y:S02]  /*08e0*/  UIMAD.WIDE.U32 UR38, UR4, UR6, URZ ;  /* 0x00000006042672a5 */ /* 0x000fe4000f8e003f */
[----:B------:R-:W-:-:S04]  /*08f0*/  UIMAD UR41, UR5, UR6, URZ ;  /* 0x00000006052972a4 */ /* 0x000fc8000f8e023f */
[----:B------:R-:W-:Y:S01]  /*0900*/  UIADD3 UR41, UR39, UR41, URZ ;  /* 0x0000002927297290 */ /* 0x000fe2000fffe03f */
[----:B0-----:R-:W-:-:S04]  /*0910*/  @P1 IMAD.WIDE.U32 R16, R17, UR8, R4 ;  /* 0x0000000811101c25 */ /* 0x001fc8000f8e0004 */
[----:B------:R-:W-:Y:S02]  /*0920*/  @P1 IMAD.IADD R17, R17, 0x1, R15 ;  /* 0x0000000111111824 */ /* 0x000fe400078e020f */
[----:B-1----:R-:W-:-:S04]  /*0930*/  @!P1 IMAD.WIDE.U32 R10, R4, R13, R10 ;  /* 0x0000000d040a9225 */ /* 0x002fc800078e000a */
[----:B------:R-:W-:Y:S02]  /*0940*/  @!P1 IMAD.MOV.U32 R16, RZ, RZ, R10 ;  /* 0x000000ffff109224 */ /* 0x000fe400078e000a */
[----:B------:R-:W-:Y:S01]  /*0950*/  @!P1 IMAD.MOV.U32 R17, RZ, RZ, R11 ;  /* 0x000000ffff119224 */ /* 0x000fe200078e000b */
[----:B------:R-:W-:Y:S06]  /*0960*/  @!P2 BRA `(.L_x_5) ;  /* 0x00000000000ca947 */ /* 0x000fec0003800000 */
[----:B------:R-:W-:Y:S01]  /*0970*/  UCGABAR_WAIT ;  /* 0x0000000000007dc7 */ /* 0x000fe20008000000 */
[----:B------:R-:W-:Y:S01]  /*0980*/  CCTL.IVALL ;  /* 0x00000000ff00798f */ /* 0x000fe20002000000 */
[----:B------:R-:W-:Y:S05]  /*0990*/  BRA `(.L_x_6) ;  /* 0x0000000000047947 */ /* 0x000fea0003800000 */
.L_x_5:
[----:B------:R-:W-:Y:S06]  /*09a0*/  BAR.SYNC.DEFER_BLOCKING 0x0 ;  /* 0x0000000000007b1d */ /* 0x000fec0000010000 */
.L_x_6:
[----:B------:R-:W-:Y:S05]  /*09b0*/  @!P3 BRA `(.L_x_7) ;  /* 0x00000060007cb947 */ /* 0x000fea0003800000 */
[----:B------:R-:W-:-:S13]  /*09c0*/  ISETP.GT.U32.AND P0, PT, R8, 0x1, PT ;  /* 0x000000010800780c */ /* 0x000fda0003f04070 */
[----:B------:R-:W-:Y:S05]  /*09d0*/  @P0 EXIT ;  /* 0x000000000000094d */ /* 0x000fea0003800000 */
[----:B------:R-:W-:Y:S01]  /*09e0*/  ULDC.64 UR4, c[0x0][0x650] ;  /* 0x0001940000047ab9 */ /* 0x000fe20000000a00 */
[----:B------:R-:W-:Y:S01]  /*09f0*/  PRMT R3, RZ, 0x7610, R3 ;  /* 0x00007610ff037816 */ /* 0x000fe20000000003 */
[----:B------:R-:W-:Y:S01]  /*0a00*/  IMAD.MOV.U32 R103, RZ, RZ, -0x1 ;  /* 0xffffffffff677424 */ /* 0x000fe200078e00ff */
[----:B------:R-:W-:Y:S01]  /*0a10*/  ISETP.GE.U32.AND P0, PT, R16, UR4, PT ;  /* 0x0000000410007c0c */ /* 0x000fe2000bf06070 */
[----:B------:R-:W-:Y:S02]  /*0a20*/  IMAD.MOV.U32 R100, RZ, RZ, -0x1 ;  /* 0xffffffffff647424 */ /* 0x000fe400078e00ff */
[----:B------:R-:W-:Y:S01]  /*0a30*/  IMAD.MOV.U32 R101, RZ, RZ, -0x1 ;  /* 0xffffffffff657424 */ /* 0x000fe200078e00ff */
[----:B------:R-:W-:-:S13]  /*0a40*/  ISETP.GE.U32.AND.EX P0, PT, R17, UR5, PT, P0 ;  /* 0x0000000511007c0c */ /* 0x000fda000bf06100 */
[----:B------:R-:W-:Y:S05]  /*0a50*/  @P0 BRA `(.L_x_8) ;  /* 0x0000000400280947 */ /* 0x000fea0003800000 */
[----:B------:R-:W0:Y:S01]  /*0a60*/  LDC.64 R24, c[0x0][0x628] ;  /* 0x00018a00ff187b82 */ /* 0x000e220000000a00 */
[----:B------:R-:W-:Y:S02]  /*0a70*/  IMAD.MOV.U32 R10, RZ, RZ, R16 ;  /* 0x000000ffff0a7224 */ /* 0x000fe400078e0010 */
[----:B------:R-:W-:-:S05]  /*0a80*/  IMAD.MOV.U32 R11, RZ, RZ, R17 ;  /* 0x000000ffff0b7224 */ /* 0x000fca00078e0011 */
[----:B------:R-:W1:Y:S08]  /*0a90*/  LDC R8, c[0x0][0x630] ;  /* 0x00018c00ff087b82 */ /* 0x000e700000000800 */
[----:B------:R-:W2:Y:S01]  /*0aa0*/  LDC.64 R26, c[0x0][0x620] ;  /* 0x00018800ff1a7b82 */ /* 0x000ea20000000a00 */
[----:B0-----:R-:W-:-:S04]  /*0ab0*/  ISETP.NE.U32.AND P0, PT, R24, RZ, PT ;  /* 0x000000ff1800720c */ /* 0x001fc80003f05070 */
[----:B------:R-:W-:-:S13]  /*0ac0*/  ISETP.NE.AND.EX P0, PT, R25, RZ, PT, P0 ;  /* 0x000000ff1900720c */ /* 0x000fda0003f05300 */
[----:B-12---:R-:W-:Y:S05]  /*0ad0*/  @!P0 BRA `(.L_x_9) ;  /* 0x0000000000288947 */ /* 0x006fea0003800000 */
[----:B------:R-:W0:Y:S02]  /*0ae0*/  LDC R3, c[0x0][0x634] ;  /* 0x00018d00ff037b82 */ /* 0x000e240000000800 */
[----:B0-----:R-:W-:-:S05]  /*0af0*/  IADD3 R3, P0, R16, R3, RZ ;  /* 0x0000000310037210 */ /* 0x001fca0007f1e0ff */
[----:B------:R-:W-:-:S04]  /*0b00*/  IMAD.X R21, RZ, RZ, R17, P0 ;  /* 0x000000ffff157224 */ /* 0x000fc800000e0611 */
[----:B------:R-:W-:-:S04]  /*0b10*/  IMAD.WIDE.U32 R10, R21, R24, RZ ;  /* 0x00000018150a7225 */ /* 0x000fc800078e00ff */
[----:B------:R-:W-:-:S04]  /*0b20*/  IMAD.WIDE.U32 R12, P0, R3, R25, R10 ;  /* 0x00000019030c7225 */ /* 0x000fc8000780000a */
[----:B------:R-:W-:-:S04]  /*0b30*/  IMAD.WIDE.U32 R10, R3, R24, RZ ;  /* 0x00000018030a7225 */ /* 0x000fc800078e00ff */
[----:B------:R-:W-:Y:S01]  /*0b40*/  IMAD.X R15, RZ, RZ, RZ, P0 ;  /* 0x000000ffff0f7224 */ /* 0x000fe200000e06ff */
[----:B------:R-:W-:Y:S01]  /*0b50*/  IADD3 RZ, P0, R11, R12, RZ ;  /* 0x0000000c0bff7210 */ /* 0x000fe20007f1e0ff */
[----:B------:R-:W-:-:S04]  /*0b60*/  IMAD.MOV.U32 R14, RZ, RZ, R13 ;  /* 0x000000ffff0e7224 */ /* 0x000fc800078e000d */
[----:B------:R-:W-:-:S08]  /*0b70*/  IMAD.WIDE.U32.X R10, R21, R25, R14, P0 ;  /* 0x00000019150a7225 */ /* 0x000fd000000e040e */
.L_x_9:
[----:B------:R-:W0:Y:S01]  /*0b80*/  LDC.64 R30, c[0x0][0x640] ;  /* 0x00019000ff1e7b82 */ /* 0x000e220000000a00 */
[-CC-:B------:R-:W-:Y:S01]  /*0b90*/  SHF.R.U64 R101, R10, R8.reuse, R11.reuse ;  /* 0x000000080a657219 */ /* 0x180fe2000000120b */
[----:B------:R-:W-:Y:S01]  /*0ba0*/  IMAD R29, R9, R23, R4 ;  /* 0x00000017091d7224 */ /* 0x000fe200078e0204 */
[----:B------:R-:W-:Y:S01]  /*0bb0*/  SHF.R.U32.HI R3, RZ, R8, R11 ;  /* 0x00000008ff037219 */ /* 0x000fe2000001160b */
[----:B------:R-:W-:Y:S01]  /*0bc0*/  IMAD.MOV.U32 R23, RZ, RZ, 0x1 ;  /* 0x00000001ff177424 */ /* 0x000fe200078e00ff */
[----:B------:R-:W-:-:S03]  /*0bd0*/  IADD3 R5, P0, RZ, -R101, RZ ;  /* 0x80000065ff057210 */ /* 0x000fc60007f1e0ff */
[----:B------:R-:W1:Y:S02]  /*0be0*/  LDC R12, c[0x0][0x618] ;  /* 0x00018600ff0c7b82 */ /* 0x000e640000000800 */
[----:B------:R-:W-:Y:S02]  /*0bf0*/  IMAD.X R3, RZ, RZ, ~R3, P0 ;  /* 0x000000ffff037224 */ /* 0x000fe400000e0e03 */
[----:B------:R-:W-:-:S04]  /*0c00*/  IMAD.WIDE.U32 R10, R5, R26, R16 ;  /* 0x0000001a050a7225 */ /* 0x000fc800078e0010 */
[----:B------:R-:W2:Y:S01]  /*0c10*/  LDC R20, c[0x0][0x608] ;  /* 0x00018200ff147b82 */ /* 0x000ea20000000800 */
[----:B------:R-:W-:Y:S02]  /*0c20*/  IMAD R8, R3, R26, RZ ;  /* 0x0000001a03087224 */ /* 0x000fe400078e02ff */
[----:B------:R-:W-:Y:S02]  /*0c30*/  IMAD.MOV.U32 R3, RZ, RZ, -0x1 ;  /* 0xffffffffff037424 */ /* 0x000fe400078e00ff */
[----:B------:R-:W-:-:S03]  /*0c40*/  IMAD R5, R5, R27, R8 ;  /* 0x0000001b05057224 */ /* 0x000fc600078e0208 */
[----:B------:R-:W3:Y:S01]  /*0c50*/  LDC R28, c[0x0][0x658] ;  /* 0x00019600ff1c7b82 */ /* 0x000ee20000000800 */
[----:B------:R-:W-:Y:S01]  /*0c60*/  IMAD.IADD R5, R11, 0x1, R5 ;  /* 0x000000010b057824 */ /* 0x000fe200078e0205 */
[----:B0-----:R-:W-:-:S04]  /*0c70*/  ISETP.NE.U32.AND P0, PT, R30, RZ, PT ;  /* 0x000000ff1e00720c */ /* 0x001fc80003f05070 */
[----:B------:R-:W-:Y:S02]  /*0c80*/  ISETP.NE.AND.EX P0, PT, R31, RZ, PT, P0 ;  /* 0x000000ff1f00720c */ /* 0x000fe40003f05300 */
[----:B------:R-:W0:Y:S01]  /*0c90*/  LDC R24, c[0x0][0x600] ;  /* 0x00018000ff187b82 */ /* 0x000e220000000800 */
[-CC-:B-1----:R-:W-:Y:S02]  /*0ca0*/  SHF.R.U64 R14, R10, R12.reuse, R5.reuse ;  /* 0x0000000c0a0e7219 */ /* 0x182fe40000001205 */
[----:B------:R-:W-:-:S05]  /*0cb0*/  SHF.R.U32.HI R5, RZ, R12, R5 ;  /* 0x0000000cff057219 */ /* 0x000fca0000011605 */
[----:B------:R-:W1:Y:S01]  /*0cc0*/  LDC R15, c[0x0][0x648] ;  /* 0x00019200ff0f7b82 */ /* 0x000e620000000800 */
[-CC-:B--2---:R-:W-:Y:S02]  /*0cd0*/  SHF.R.U64 R27, R14, R20.reuse, R5.reuse ;  /* 0x000000140e1b7219 */ /* 0x184fe40000001205 */
[----:B------:R-:W-:-:S05]  /*0ce0*/  SHF.R.U32.HI R5, RZ, R20, R5 ;  /* 0x00000014ff057219 */ /* 0x000fca0000011605 */
[----:B------:R-:W2:Y:S01]  /*0cf0*/  LDC R21, c[0x0][0x638] ;  /* 0x00018e00ff157b82 */ /* 0x000ea20000000800 */
[-CC-:B---3--:R-:W-:Y:S02]  /*0d00*/  SHF.R.U64 R20, R27, R28.reuse, R5.reuse ;  /* 0x0000001c1b147219 */ /* 0x188fe40000001205 */
[-C--:B------:R-:W-:Y:S02]  /*0d10*/  SHF.L.U32 R3, R3, R28.reuse, RZ ;  /* 0x0000001c03037219 */ /* 0x080fe400000006ff */
[----:B------:R-:W-:Y:S01]  /*0d20*/  SHF.R.U32.HI R5, RZ, R28, R5 ;  /* 0x0000001cff057219 */ /* 0x000fe20000011605 */
[----:B------:R-:W-:Y:S01]  /*0d30*/  IMAD.MOV.U32 R4, RZ, RZ, R20 ;  /* 0x000000ffff047224 */ /* 0x000fe200078e0014 */
[----:B------:R-:W-:Y:S01]  /*0d40*/  LOP3.LUT R12, RZ, R3, RZ, 0x33, !PT ;  /* 0x00000003ff0c7212 */ /* 0x000fe200078e33ff */
[----:B------:R-:W3:Y:S01]  /*0d50*/  LDC R25, c[0x0][0x610] ;  /* 0x00018400ff197b82 */ /* 0x000ee20000000800 */
[----:B------:R-:W-:Y:S05]  /*0d60*/  @!P0 BRA `(.L_x_10) ;  /* 0x0000000000288947 */ /* 0x000fea0003800000 */
[----:B------:R-:W4:Y:S02]  /*0d70*/  LDC R3, c[0x0][0x64c] ;  /* 0x00019300ff037b82 */ /* 0x000f240000000800 */
[----:B----4-:R-:W-:-:S05]  /*0d80*/  IADD3 R3, P0, R20, R3, RZ ;  /* 0x0000000314037210 */ /* 0x010fca0007f1e0ff */
        /* <DEDUP_REMOVED lines=8> */
.L_x_10:
[----:B-1----:R-:W-:Y:S01]  /*0e10*/  SHF.R.U64 R4, R4, R15, R5 ;  /* 0x0000000f04047219 */ /* 0x002fe20000001205 */
[----:B0-----:R-:W-:Y:S01]  /*0e20*/  VIADD R5, R24, 0xffffffff ;  /* 0xffffffff18057836 */ /* 0x001fe20000000000 */
[----:B------:R-:W-:Y:S02]  /*0e30*/  SHF.L.U32 R3, R23, R28, RZ ;  /* 0x0000001c17037219 */ /* 0x000fe400000006ff */
[----:B------:R-:W-:Y:S01]  /*0e40*/  LOP3.LUT R12, R27, R12, RZ, 0xc0, !PT ;  /* 0x0000000c1b0c7212 */ /* 0x000fe200078ec0ff */
[----:B------:R-:W-:Y:S01]  /*0e50*/  IMAD.MOV R8, RZ, RZ, -R4 ;  /* 0x000000ffff087224 */ /* 0x000fe200078e0a04 */
[----:B------:R-:W-:Y:S02]  /*0e60*/  SEL R6, R6, R29, !P1 ;  /* 0x0000001d06067207 */ /* 0x000fe40004800000 */
[----:B------:R-:W-:Y:S01]  /*0e70*/  LOP3.LUT R5, R14, R5, RZ, 0xc0, !PT ;  /* 0x000000050e057212 */ /* 0x000fe200078ec0ff */
[----:B------:R-:W-:Y:S02]  /*0e80*/  IMAD R9, R3, R4, R12 ;  /* 0x0000000403097224 */ /* 0x000fe400078e020c */
[----:B--2---:R-:W-:-:S02]  /*0e90*/  IMAD R3, R8, R21, R20 ;  /* 0x0000001508037224 */ /* 0x004fc400078e0214 */
[----:B---3--:R-:W-:Y:S02]  /*0ea0*/  IMAD R6, R9, R25, R6 ;  /* 0x0000001909067224 */ /* 0x008fe400078e0206 */
[----:B------:R-:W-:Y:S02]  /*0eb0*/  IMAD R103, R3, R24, R5 ;  /* 0x0000001803677224 */ /* 0x000fe400078e0205 */
[----:B------:R-:W-:-:S03]  /*0ec0*/  IMAD.MOV.U32 R4, RZ, RZ, 0x1 ;  /* 0x00000001ff047424 */ /* 0x000fc600078e00ff */
[----:B------:R-:W-:Y:S02]  /*0ed0*/  SEL R100, R103, R6, !P1 ;  /* 0x0000000667647207 */ /* 0x000fe40004800000 */
[----:B------:R-:W-:Y:S02]  /*0ee0*/  PRMT R3, R4, 0x7610, R3 ;  /* 0x0000761004037816 */ /* 0x000fe40000000003 */
[----:B------:R-:W-:-:S07]  /*0ef0*/  SEL R103, R6, R103, !P1 ;  /* 0x0000006706677207 */ /* 0x000fce0004800000 */
.L_x_8:
[----:B------:R-:W-:-:S08]  /*0f00*/  NOP ;  /* 0x0000000000007918 */ /* 0x000fd00000000000 */
[----:B------:R-:W0:Y:S02]  /*0f10*/  USETMAXREG.TRY_ALLOC.CTAPOOL UP0, 0xe8 ;  /* 0x000000e8000079c8 */ /* 0x000e240008000600 */
[----:B0-----:R-:W-:-:S13]  /*0f20*/  PLOP3.LUT P0, PT, PT, PT, UP0, 0x80, 0x0 ;  /* 0x000000000000781c */ /* 0x001fda0003f0f008 */
[----:B------:R-:W-:Y:S05]  /*0f30*/  @!P0 BRA `(.L_x_8) ;  /* 0xfffffffc00f08947 */ /* 0x000fea000383ffff */
[----:B------:R-:W-:Y:S01]  /*0f40*/  ULDC.64 UR4, c[0x0][0x598] ;  /* 0x0001660000047ab9 */ /* 0x000fe20000000a00 */
[----:B------:R-:W-:Y:S01]  /*0f50*/  ULDC.64 UR36, c[0x0][0x208] ;  /* 0x0000820000247ab9 */ /* 0x000fe20000000a00 */
[----:B------:R-:W-:-:S04]  /*0f60*/  ISETP.NE.U32.AND P0, PT, RZ, UR4, PT ;  /* 0x00000004ff007c0c */ /* 0x000fc8000bf05070 */
[----:B------:R-:W-:-:S13]  /*0f70*/  ISETP.NE.AND.EX P0, PT, RZ, UR5, PT, P0 ;  /* 0x00000005ff007c0c */ /* 0x000fda000bf05300 */
[----:B------:R-:W-:Y:S05]  /*0f80*/  @!P0 BRA `(.L_x_11) ;  /* 0x00000000001c8947 */ /* 0x000fea0003800000 */
[----:B------:R-:W0:Y:S02]  /*0f90*/  LDC.64 R4, c[0x0][0x598] ;  /* 0x00016600ff047b82 */ /* 0x000e240000000a00 */
[----:B0-----:R-:W2:Y:S02]  /*0fa0*/  LDG.E.64 R4, desc[UR36][R4.64] ;  /* 0x0000002404047981 */ /* 0x001ea4000c1e1b00 */
[----:B--2---:R-:W-:-:S04]  /*0fb0*/  ISETP.NE.U32.AND P0, PT, R4, RZ, PT ;  /* 0x000000ff0400720c */ /* 0x004fc80003f05070 */
[----:B------:R-:W-:-:S13]  /*0fc0*/  ISETP.NE.AND.EX P0, PT, R5, RZ, PT, P0 ;  /* 0x000000ff0500720c */ /* 0x000fda0003f05300 */
[----:B------:R-:W-:Y:S05]  /*0fd0*/  @!P0 BRA `(.L_x_11) ;  /* 0x0000000000088947 */ /* 0x000fea0003800000 */
[----:B------:R0:W5:Y:S01]  /*0fe0*/  LD.E R23, desc[UR36][R4.64] ;  /* 0x0000002404177980 */ /* 0x000162000c101900 */
[----:B------:R-:W-:Y:S05]  /*0ff0*/  BRA `(.L_x_12) ;  /* 0x0000000000247947 */ /* 0x000fea0003800000 */
.L_x_11:
[----:B------:R-:W-:Y:S02]  /*1000*/  ULDC.64 UR4, c[0x0][0x588] ;  /* 0x0001620000047ab9 */ /* 0x000fe40000000a00 */
[----:B------:R-:W-:-:S04]  /*1010*/  ISETP.NE.U32.AND P0, PT, RZ, UR4, PT ;  /* 0x00000004ff007c0c */ /* 0x000fc8000bf05070 */
[----:B------:R-:W-:-:S13]  /*1020*/  ISETP.NE.AND.EX P0, PT, RZ, UR5, PT, P0 ;  /* 0x00000005ff007c0c */ /* 0x000fda000bf05300 */
[----:B------:R-:W-:Y:S05]  /*1030*/  @!P0 BRA `(.L_x_13) ;  /* 0x00000000000c8947 */ /* 0x000fea0003800000 */
[----:B------:R-:W0:Y:S02]  /*1040*/  LDC.64 R4, c[0x0][0x588] ;  /* 0x00016200ff047b82 */ /* 0x000e240000000a00 */
[----:B0-----:R1:W5:Y:S01]  /*1050*/  LDG.E R23, desc[UR36][R4.64] ;  /* 0x0000002404177981 */ /* 0x001362000c1e1900 */
[----:B------:R-:W-:Y:S05]  /*1060*/  BRA `(.L_x_12) ;  /* 0x0000000000087947 */ /* 0x000fea0003800000 */
.L_x_13:
[----:B------:R-:W-:Y:S02]  /*1070*/  ULDC UR4, c[0x0][0x580] ;  /* 0x0001600000047ab9 */ /* 0x000fe40000000800 */
[----:B------:R-:W-:-:S07]  /*1080*/  IMAD.U32 R23, RZ, RZ, UR4 ;  /* 0x00000004ff177e24 */ /* 0x000fce000f8e00ff */
.L_x_12:
[----:B------:R-:W-:Y:S02]  /*1090*/  ULDC.64 UR4, c[0x0][0x5a0] ;  /* 0x0001680000047ab9 */ /* 0x000fe40000000a00 */
[----:B------:R-:W-:-:S04]  /*10a0*/  ISETP.NE.U32.AND P0, PT, RZ, UR4, PT ;  /* 0x00000004ff007c0c */ /* 0x000fc8000bf05070 */
[----:B------:R-:W-:-:S13]  /*10b0*/  ISETP.NE.AND.EX P0, PT, RZ, UR5, PT, P0 ;  /* 0x00000005ff007c0c */ /* 0x000fda000bf05300 */
[----:B------:R-:W-:Y:S05]  /*10c0*/  @!P0 BRA `(.L_x_14) ;  /* 0x00000000001c8947 */ /* 0x000fea0003800000 */
[----:B01----:R-:W0:Y:S02]  /*10d0*/  LDC.64 R4, c[0x0][0x5a0] ;  /* 0x00016800ff047b82 */ /* 0x003e240000000a00 */
[----:B0-----:R-:W2:Y:S02]  /*10e0*/  LDG.E.64 R4, desc[UR36][R4.64] ;  /* 0x0000002404047981 */ /* 0x001ea4000c1e1b00 */
[----:B--2---:R-:W-:-:S04]  /*10f0*/  ISETP.NE.U32.AND P0, PT, R4, RZ, PT ;  /* 0x000000ff0400720c */ /* 0x004fc80003f05070 */
[----:B------:R-:W-:-:S13]  /*1100*/  ISETP.NE.AND.EX P0, PT, R5, RZ, PT, P0 ;  /* 0x000000ff0500720c */ /* 0x000fda0003f05300 */
[----:B------:R-:W-:Y:S05]  /*1110*/  @!P0 BRA `(.L_x_14) ;  /* 0x0000000000088947 */ /* 0x000fea0003800000 */
[----:B------:R0:W5:Y:S01]  /*1120*/  LD.E R90, desc[UR36][R4.64] ;  /* 0x00000024045a7980 */ /* 0x000162000c101900 */
[----:B------:R-:W-:Y:S05]  /*1130*/  BRA `(.L_x_15) ;  /* 0x0000000000247947 */ /* 0x000fea0003800000 */
.L_x_14:
[----:B------:R-:W-:Y:S02]  /*1140*/  ULDC.64 UR4, c[0x0][0x590] ;  /* 0x0001640000047ab9 */ /* 0x000fe40000000a00 */
[----:B------:R-:W-:-:S04]  /*1150*/  ISETP.NE.U32.AND P0, PT, RZ, UR4, PT ;  /* 0x00000004ff007c0c */ /* 0x000fc8000bf05070 */
[----:B------:R-:W-:-:S13]  /*1160*/  ISETP.NE.AND.EX P0, PT, RZ, UR5, PT, P0 ;  /* 0x00000005ff007c0c */ /* 0x000fda000bf05300 */
[----:B------:R-:W-:Y:S05]  /*1170*/  @!P0 BRA `(.L_x_16) ;  /* 0x00000000000c8947 */ /* 0x000fea0003800000 */
[----:B------:R-:W2:Y:S02]  /*1180*/  LDC.64 R90, c[0x0][0x590] ;  /* 0x00016400ff5a7b82 */ /* 0x000ea40000000a00 */
[----:B--2---:R2:W5:Y:S01]  /*1190*/  LDG.E R90, desc[UR36][R90.64] ;  /* 0x000000245a5a7981 */ /* 0x004562000c1e1900 */
[----:B------:R-:W-:Y:S05]  /*11a0*/  BRA `(.L_x_15) ;  /* 0x0000000000087947 */ /* 0x000fea0003800000 */
.L_x_16:
[----:B------:R-:W-:Y:S02]  /*11b0*/  ULDC UR4, c[0x0][0x584] ;  /* 0x0001610000047ab9 */ /* 0x000fe40000000800 */
[----:B------:R-:W-:-:S07]  /*11c0*/  IMAD.U32 R90, RZ, RZ, UR4 ;  /* 0x00000004ff5a7e24 */ /* 0x000fce000f8e00ff */
.L_x_15:
[----:B------:R-:W-:-:S13]  /*11d0*/  LOP3.LUT P0, RZ, R3, 0xff, RZ, 0xc0, !PT ;  /* 0x000000ff03ff7812 */ /* 0x000fda000780c0ff */
[----:B------:R-:W-:Y:S05]  /*11e0*/  @!P0 EXIT ;  /* 0x000000000000894d */ /* 0x000fea0003800000 */
[----:B------:R-:W3:Y:S01]  /*11f0*/  LDC R93, c[0x0][0x658] ;  /* 0x00019600ff5d7b82 */ /* 0x000ee20000000800 */
[----:B------:R-:W-:Y:S01]  /*1200*/  LOP3.LUT R7, R7, 0x1, RZ, 0xc0, !PT ;  /* 0x0000000107077812 */ /* 0x000fe200078ec0ff */
[----:B------:R-:W-:Y:S01]  /*1210*/  ULDC.64 UR6, c[0x0][0x288] ;  /* 0x0000a20000067ab9 */ /* 0x000fe20000000a00 */
[----:B------:R-:W-:Y:S01]  /*1220*/  SHF.R.U32.HI R3, RZ, 0x2, R95 ;  /* 0x00000002ff037819 */ /* 0x000fe2000001165f */
[----:B------:R-:W-:Y:S01]  /*1230*/  UIADD3 UR4, UR7, 0x3f, URZ ;  /* 0x0000003f07047890 */ /* 0x000fe2000fffe03f */
[----:B------:R-:W-:Y:S01]  /*1240*/  SHF.R.U32.HI R0, RZ, 0x1, R0 ;  /* 0x00000001ff007819 */ /* 0x000fe20000011600 */
[----:B------:R-:W-:Y:S01]  /*1250*/  IMAD.SHL.U32 R88, R7, 0x40, RZ ;  /* 0x0000004007587824 */ /* 0x000fe200078e00ff */
[----:B------:R-:W-:Y:S01]  /*1260*/  LOP3.LUT R3, R3, 0x7, RZ, 0xc0, !PT ;  /* 0x0000000703037812 */ /* 0x000fe200078ec0ff */
[----:B------:R-:W4:Y:S01]  /*1270*/  LDC.64 R8, c[0x0][0x5c8] ;  /* 0x00017200ff087b82 */ /* 0x000f220000000a00 */
[----:B------:R-:W-:Y:S01]  /*1280*/  USHF.R.S32.HI UR5, URZ, 0x1f, UR4 ;  /* 0x0000001f3f057899 */ /* 0x000fe20008011404 */
[----:B------:R-:W-:Y:S01]  /*1290*/  LOP3.LUT R0, R0, 0x30, RZ, 0xc0, !PT ;  /* 0x0000003000007812 */ /* 0x000fe200078ec0ff */
[----:B------:R-:W-:Y:S01]  /*12a0*/  IMAD.MOV.U32 R6, RZ, RZ, 0x1 ;  /* 0x00000001ff067424 */ /* 0x000fe200078e00ff */
[--C-:B------:R-:W-:Y:S01]  /*12b0*/  LOP3.LUT R88, R88, 0x40, R3.reuse, 0xe2, !PT ;  /* 0x0000004058587812 */ /* 0x100fe200078ee203 */
[----:B------:R-:W-:Y:S01]  /*12c0*/  ULEA.HI UR5, UR5, UR4, URZ, 0x6 ;  /* 0x0000000405057291 */ /* 0x000fe2000f8f303f */
[-C--:B01----:R-:W-:Y:S01]  /*12d0*/  IADD3 R4, RZ, -R0.reuse, -R3 ;  /* 0x80000000ff047210 */ /* 0x083fe20007ffe803 */
[----:B------:R-:W-:Y:S01]  /*12e0*/  IMAD.U32 R5, RZ, RZ, UR6 ;  /* 0x00000006ff057e24 */ /* 0x000fe2000f8e00ff */
[----:B------:R-:W0:Y:S01]  /*12f0*/  LDC R97, c[0x0][0x600] ;  /* 0x00018000ff617b82 */ /* 0x000e220000000800 */
[----:B------:R-:W-:Y:S01]  /*1300*/  LOP3.LUT R88, R88, R0, RZ, 0xfc, !PT ;  /* 0x0000000058587212 */ /* 0x000fe200078efcff */
[----:B------:R-:W-:Y:S01]  /*1310*/  IMAD.MOV.U32 R0, RZ, RZ, -0x1 ;  /* 0xffffffffff007424 */ /* 0x000fe200078e00ff */
[----:B------:R-:W-:Y:S01]  /*1320*/  USHF.R.S32.HI UR43, URZ, 0x6, UR5 ;  /* 0x000000063f2b7899 */ /* 0x000fe20008011405 */
[----:B------:R-:W-:Y:S01]  /*1330*/  LOP3.LUT R94, R95, 0x3, RZ, 0xc0, !PT ;  /* 0x000000035f5e7812 */ /* 0x000fe200078ec0ff */
[----:B------:R-:W-:Y:S01]  /*1340*/  IMAD R4, R7, -0x40, R4 ;  /* 0xffffffc007047824 */ /* 0x000fe200078e0204 */
[C---:B------:R-:W-:Y:S01]  /*1350*/  LOP3.LUT R96, R95.reuse, 0x80, RZ, 0xc0, !PT ;  /* 0x000000805f607812 */ /* 0x040fe200078ec0ff */
[----:B------:R-:W-:Y:S01]  /*1360*/  UISETP.LT.AND UP0, UPT, UR43, 0x1, UPT ;  /* 0x000000012b00788c */ /* 0x000fe2000bf01270 */
[-C--:B---3--:R-:W-:Y:S01]  /*1370*/  SHF.L.U32 R0, R0, R93.reuse, RZ ;  /* 0x0000005d00007219 */ /* 0x088fe200000006ff */
[----:B------:R-:W-:Y:S01]  /*1380*/  ULDC UR4, c[0x0][0x284] ;  /* 0x0000a10000047ab9 */ /* 0x000fe20000000800 */
[----:B------:R-:W-:Y:S01]  /*1390*/  IMAD R94, R94, -0x2, R5 ;  /* 0xfffffffe5e5e7824 */ /* 0x000fe200078e0205 */
[----:B------:R-:W-:Y:S01]  /*13a0*/  USEL UR44, UR43, 0x1, UP0 ;  /* 0x000000012b2c7887 */ /* 0x000fe20008000000 */
[----:B------:R-:W-:Y:S01]  /*13b0*/  SHF.L.U32 R93, R6, R93, RZ ;  /* 0x0000005d065d7219 */ /* 0x000fe200000006ff */
[----:B------:R-:W-:Y:S01]  /*13c0*/  IMAD.SHL.U32 R95, R95, 0x2, RZ ;  /* 0x000000025f5f7824 */ /* 0x000fe200078e00ff */
[----:B------:R-:W-:Y:S01]  /*13d0*/  LOP3.LUT R102, R18, 0x1, RZ, 0xfc, !PT ;  /* 0x0000000112667812 */ /* 0x000fe200078efcff */
[----:B------:R-:W-:Y:S01]  /*13e0*/  VIADD R99, R4, UR4 ;  /* 0x0000000404637c36 */ /* 0x000fe20008000000 */
[C---:B----4-:R-:W-:Y:S01]  /*13f0*/  SHF.L.U64.HI R92, R8.reuse, 0x3, R9 ;  /* 0x00000003085c7819 */ /* 0x050fe20000010209 */
[----:B--2---:R-:W-:Y:S01]  /*1400*/  IMAD.SHL.U32 R91, R8, 0x8, RZ ;  /* 0x00000008085b7824 */ /* 0x004fe200078e00ff */
[----:B------:R-:W-:Y:S01]  /*1410*/  SHF.R.U32.HI R96, RZ, 0x7, R96 ;  /* 0x00000007ff607819 */ /* 0x000fe20000011660 */
[----:B------:R-:W-:Y:S01]  /*1420*/  IMAD.MOV.U32 R89, RZ, RZ, RZ ;  /* 0x000000ffff597224 */ /* 0x000fe200078e00ff */
[----:B------:R-:W-:Y:S01]  /*1430*/  LOP3.LUT R98, RZ, R0, RZ, 0x33, !PT ;  /* 0x00000000ff627212 */ /* 0x000fe200078e33ff */
[----:B------:R-:W-:Y:S01]  /*1440*/  UIADD3 UR44, UR43, -UR44, URZ ;  /* 0x8000002c2b2c7290 */ /* 0x000fe2000fffe03f */
[----:B------:R-:W-:Y:S01]  /*1450*/  UMOV UR40, URZ ;  /* 0x0000003f00287c82 */ /* 0x000fe20008000000 */
[----:B0-----:R-:W-:Y:S01]  /*1460*/  VIADD R97, R97, 0xffffffff ;  /* 0xffffffff61617836 */ /* 0x001fe20000000000 */
[----:B------:R-:W-:-:S09]  /*1470*/  UMOV UR42, URZ ;  /* 0x0000003f002a7c82 */ /* 0x000fd20008000000 */
.L_x_162:
[----:B0-----:R-:W0:Y:S01]  /*1480*/  SHFL.IDX PT, R0, R96, RZ, 0x1f ;  /* 0x00001fff60007589 */ /* 0x001e2200000e0000 */
[----:B-1----:R-:W1:Y:S01]  /*1490*/  S2UR UR7, SR_CgaCtaId ;  /* 0x00000000000779c3 */ /* 0x002e620000008800 */
[----:B------:R-:W-:Y:S01]  /*14a0*/  UMOV UR6, 0x400 ;  /* 0x0000040000067882 */ /* 0x000fe20000000000 */
[----:B0-----:R-:W-:Y:S01]  /*14b0*/  R2UR UR4, R0 ;  /* 0x00000000000472ca */ /* 0x001fe200000e0000 */
[----:B-1----:R-:W-:-:S12]  /*14c0*/  ULEA UR6, UR7, UR6, 0x18 ;  /* 0x0000000607067291 */ /* 0x002fd8000f8ec03f */
[----:B------:R-:W-:-:S04]  /*14d0*/  ULEA.HI UR5, UR4, UR4, URZ, 0x1 ;  /* 0x0000000404057291 */ /* 0x000fc8000f8f083f */
[----:B------:R-:W-:-:S04]  /*14e0*/  ULOP3.LUT UR5, UR5, 0x7fffe, URZ, 0xc0, !UPT ;  /* 0x0007fffe05057892 */ /* 0x000fc8000f8ec03f */
[----:B------:R-:W-:-:S03]  /*14f0*/  UIADD3 UR5, UR4, -UR5, URZ ;  /* 0x8000000504057290 */ /* 0x000fc6000fffe03f */
[----:B------:R-:W-:Y:S01]  /*1500*/  ULDC UR4, c[0x0][0x28c] ;  /* 0x0000a30000047ab9 */ /* 0x000fe20000000800 */
[----:B------:R-:W-:Y:S01]  /*1510*/  ULEA UR5, UR5, UR6, 0xd ;  /* 0x0000000605057291 */ /* 0x000fe2000f8e683f */
[----:B------:R-:W-:-:S03]  /*1520*/  ISETP.LT.AND P0, PT, RZ, UR4, PT ;  /* 0x00000004ff007c0c */ /* 0x000fc6000bf01270 */
[----:B------:R-:W-:-:S04]  /*1530*/  UIADD3 UR5, UR5, 0x100, URZ ;  /* 0x0000010005057890 */ /* 0x000fc8000fffe03f */
[----:B------:R-:W-:-:S04]  /*1540*/  USHF.R.U32.HI UR5, URZ, 0x4, UR5 ;  /* 0x000000043f057899 */ /* 0x000fc80008011605 */
[----:B------:R-:W-:-:S04]  /*1550*/  ULOP3.LUT UR5, UR5, 0x3fff, URZ, 0xc0, !UPT ;  /* 0x00003fff05057892 */ /* 0x000fc8000f8ec03f */
[----:B------:R-:W-:Y:S01]  /*1560*/  ULOP3.LUT UR45, UR5, 0x10000, URZ, 0xfc, !UPT ;  /* 0x00010000052d7892 */ /* 0x000fe2000f8efc3f */
[----:B---345:R-:W-:Y:S11]  /*1570*/  @P0 BRA `(.L_x_17) ;  /* 0x0000000000400947 */ /* 0x038ff60003800000 */
[----:B------:R-:W-:Y:S01]  /*1580*/  MOV R0, 0x0 ;  /* 0x0000000000007802 */ /* 0x000fe20000000f00 */
[----:B------:R-:W-:Y:S01]  /*1590*/  ULDC.64 UR4, c[0x4][0x68] ;  /* 0x01001a0000047ab9 */ /* 0x000fe20000000a00 */
[----:B------:R-:W-:Y:S01]  /*15a0*/  ULDC.64 UR6, c[0x4][0x8] ;  /* 0x0100020000067ab9 */ /* 0x000fe20000000a00 */
[----:B------:R-:W-:Y:S01]  /*15b0*/  IMAD.U32 R4, RZ, RZ, UR4 ;  /* 0x00000004ff047e24 */ /* 0x000fe2000f8e00ff */
[----:B------:R0:W1:Y:S01]  /*15c0*/  LDC.64 R14, c[0x4][R0] ;  /* 0x01000000000e7b82 */ /* 0x0000620000000a00 */
[----:B------:R-:W-:Y:S01]  /*15d0*/  IMAD.U32 R5, RZ, RZ, UR5 ;  /* 0x00000005ff057e24 */ /* 0x000fe2000f8e00ff */
[----:B------:R-:W-:Y:S01]  /*15e0*/  ULDC.64 UR4, c[0x4][0x70] ;  /* 0x01001c0000047ab9 */ /* 0x000fe20000000a00 */
[----:B------:R-:W-:Y:S02]  /*15f0*/  IMAD.U32 R10, RZ, RZ, UR6 ;  /* 0x00000006ff0a7e24 */ /* 0x000fe4000f8e00ff */
[----:B------:R-:W-:Y:S02]  /*1600*/  IMAD.U32 R6, RZ, RZ, UR4 ;  /* 0x00000004ff067e24 */ /* 0x000fe4000f8e00ff */
[----:B------:R-:W-:-:S02]  /*1610*/  IMAD.U32 R7, RZ, RZ, UR5 ;  /* 0x00000005ff077e24 */ /* 0x000fc4000f8e00ff */
[----:B------:R-:W-:Y:S02]  /*1620*/  IMAD.U32 R11, RZ, RZ, UR7 ;  /* 0x00000007ff0b7e24 */ /* 0x000fe4000f8e00ff */
[----:B------:R-:W-:Y:S02]  /*1630*/  IMAD.MOV.U32 R8, RZ, RZ, 0x1e1 ;  /* 0x000001e1ff087424 */ /* 0x000fe400078e00ff */
[----:B------:R-:W-:Y:S02]  /*1640*/  IMAD.MOV.U32 R12, RZ, RZ, 0x1 ;  /* 0x00000001ff0c7424 */ /* 0x000fe400078e00ff */
[----:B0-----:R-:W-:-:S07]  /*1650*/  IMAD.MOV.U32 R13, RZ, RZ, RZ ;  /* 0x000000ffff0d7224 */ /* 0x001fce00078e00ff */
[----:B------:R-:W-:-:S07]  /*1660*/  LEPC R20, `(.L_x_17) ;  /* 0x000000001014794e */ /* 0x000fce0000000000 */
[----:B-1---5:R-:W-:Y:S05]  /*1670*/  CALL.ABS.NOINC R14 ;  /* 0x000000000e007343 */ /* 0x022fea0003c00000 */
.L_x_17:
[----:B------:R-:W-:-:S13]  /*1680*/  ISETP.NE.AND P0, PT, R102, 0x3, PT ;  /* 0x000000036600780c */ /* 0x000fda0003f05270 */
[----:B------:R-:W-:Y:S05]  /*1690*/  @!P0 BRA `(.L_x_18) ;  /* 0x0000000000048947 */ /* 0x000fea0003800000 */
[----:B------:R-:W-:Y:S01]  /*16a0*/  BPT.TRAP 0x1 ;  /* 0x000000040000795c */ /* 0x000fe20000300000 */
.L_x_18:
[----:B------:R-:W0:Y:S01]  /*16b0*/  S2UR UR5, SR_CgaCtaId ;  /* 0x00000000000579c3 */ /* 0x000e220000008800 */
[----:B------:R-:W-:Y:S01]  /*16c0*/  UMOV UR4, 0x400 ;  /* 0x0000040000047882 */ /* 0x000fe20000000000 */
[----:B------:R-:W-:Y:S02]  /*16d0*/  IMAD.U32 R0, RZ, RZ, UR40 ;  /* 0x00000028ff007e24 */ /* 0x000fe4000f8e00ff */
[----:B------:R-:W-:-:S03]  /*16e0*/  IMAD.U32 R3, RZ, RZ, UR42 ;  /* 0x0000002aff037e24 */ /* 0x000fc6000f8e00ff */
[----:B------:R-:W-:Y:S01]  /*16f0*/  SHF.L.U32 R0, R0, 0x1f, RZ ;  /* 0x0000001f00007819 */ /* 0x000fe200000006ff */
[----:B0-----:R-:W-:-:S06]  /*1700*/  ULEA UR4, UR5, UR4, 0x18 ;  /* 0x0000000405047291 */ /* 0x001fcc000f8ec03f */
[----:B------:R-:W-:-:S04]  /*1710*/  IMAD.U32 R6, RZ, RZ, UR4 ;  /* 0x00000004ff067e24 */ /* 0x000fc8000f8e00ff */
[----:B------:R-:W-:-:S04]  /*1720*/  IMAD R3, R3, 0x8, R6 ;  /* 0x0000000803037824 */ /* 0x000fc800078e0206 */
[----:B------:R0:W1:Y:S01]  /*1730*/  SYNCS.PHASECHK.TRANS64.TRYWAIT P1, [R3+URZ], R0 ;  /* 0x00000000030075a7 */ /* 0x000062000802017f */
[----:B------:R-:W-:Y:S05]  /*1740*/  @!P0 BRA `(.L_x_19) ;  /* 0x0000000000048947 */ /* 0x000fea0003800000 */
[----:B------:R-:W-:Y:S01]  /*1750*/  BPT.TRAP 0x1 ;  /* 0x000000040000795c */ /* 0x000fe20000300000 */
.L_x_19:
[----:B------:R-:W-:-:S05]  /*1760*/  IMAD.U32 R4, RZ, RZ, UR44 ;  /* 0x0000002cff047e24 */ /* 0x000fca000f8e00ff */
[----:B------:R-:W-:Y:S01]  /*1770*/  ISETP.GE.AND P2, PT, R4, 0x1, PT ;  /* 0x000000010400780c */ /* 0x000fe20003f46270 */
[----:B-1----:R-:W-:-:S12]  /*1780*/  @P1 BRA `(.L_x_20) ;  /* 0x0000000000081947 */ /* 0x002fd80003800000 */
[----:B------:R-:W1:Y:S02]  /*1790*/  SYNCS.PHASECHK.TRANS64.TRYWAIT P1, [R3+URZ], R0 ;  /* 0x00000000030075a7 */ /* 0x000e64000802017f */
[----:B-1----:R-:W-:Y:S05]  /*17a0*/  @!P1 BRA `(.L_x_21) ;  /* 0x0000006800a89947 */ /* 0x002fea0003800000 */
.L_x_20:
[----:B------:R-:W-:Y:S05]  /*17b0*/  WARPSYNC.ALL ;  /* 0x0000000000007948 */ /* 0x000fea0003800000 */
[----:B------:R-:W-:Y:S01]  /*17c0*/  R2UR UR4, R6 ;  /* 0x00000000060472ca */ /* 0x000fe200000e0000 */
[----:B------:R-:W-:Y:S01]  /*17d0*/  ULEA UR5, UR42, UR45, 0xb ;  /* 0x0000002d2a057291 */ /* 0x000fe2000f8e583f */
[----:B------:R-:W-:Y:S01]  /*17e0*/  WARPGROUP.ARRIVE ;  /* 0x00000000000079c5 */ /* 0x000fe20000000000 */
[----:B------:R-:W-:Y:S01]  /*17f0*/  UMOV UR9, 0x40000040 ;  /* 0x4000004000097882 */ /* 0x000fe20000000000 */
[----:B------:R-:W-:-:S04]  /*1800*/  UMOV UR11, 0x40000040 ;  /* 0x40000040000b7882 */ /* 0x000fc80000000000 */
[----:B------:R-:W-:-:S05]  /*1810*/  UMOV UR8, UR5 ;  /* 0x0000000500087c82 */ /* 0x000fca0008000000 */
[----:B------:R-:W-:-:S04]  /*1820*/  UIADD3 UR4, UR4, 0x18100, URZ ;  /* 0x0001810004047890 */ /* 0x000fc8000fffe03f */
[----:B------:R-:W-:-:S04]  /*1830*/  USHF.R.U32.HI UR4, URZ, 0x4, UR4 ;  /* 0x000000043f047899 */ /* 0x000fc80008011604 */
[----:B------:R-:W-:-:S04]  /*1840*/  ULOP3.LUT UR4, UR4, 0x3fff, URZ, 0xc0, !UPT ;  /* 0x00003fff04047892 */ /* 0x000fc8000f8ec03f */
[----:B------:R-:W-:-:S04]  /*1850*/  ULOP3.LUT UR4, UR4, 0x10000, URZ, 0xfc, !UPT ;  /* 0x0001000004047892 */ /* 0x000fc8000f8efc3f */
[----:B------:R-:W-:-:S07]  /*1860*/  ULEA UR6, UR42, UR4, 0xb ;  /* 0x000000042a067291 */ /* 0x000fce000f8e583f */
[----:B------:R-:W-:Y:S02]  /*1870*/  UMOV UR10, UR6 ;  /* 0x00000006000a7c82 */ /* 0x000fe40008000000 */
[----:B------:R-:W-:Y:S01]  /*1880*/  HGMMA.64x128x8.F32.TF32 R24, gdesc[UR8], RZ, !UPT, gsb0 ;  /* 0x05e00000081879f0 */ /* 0x000fe2000c0028ff */
[----:B------:R-:W-:Y:S02]  /*1890*/  UIADD3 UR8, UR5, 0x2, URZ ;  /* 0x0000000205087890 */ /* 0x000fe4000fffe03f */
[----:B------:R-:W-:Y:S01]  /*18a0*/  UIADD3 UR10, UR6, 0x2, URZ ;  /* 0x00000002060a7890 */ /* 0x000fe2000fffe03f */
[----:B------:R-:W-:Y:S01]  /*18b0*/  UMOV UR9, 0x40000040 ;  /* 0x4000004000097882 */ /* 0x000fe20000000000 */
[----:B------:R-:W-:Y:S01]  /*18c0*/  UMOV UR11, 0x40000040 ;  /* 0x40000040000b7882 */ /* 0x000fe20000000000 */
[----:B------:R-:W-:Y:S02]  /*18d0*/  WARPGROUP.DEPBAR.LE gsb0, 0x0 ;  /* 0x00008000000079c5 */ /* 0x000fe40000010000 */
[----:B------:R-:W-:-:S06]  /*18e0*/  WARPGROUP.ARRIVE ;  /* 0x00000000000079c5 */ /* 0x000fcc0000000000 */
[----:B------:R-:W-:Y:S01]  /*18f0*/  HGMMA.64x128x8.F32.TF32 R24, gdesc[UR8], R24, gsb0 ;  /* 0x05e00000081879f0 */ /* 0x000fe20008002818 */
        /* <DEDUP_REMOVED lines=41> */
[----:B------:R-:W-:Y:S03]  /*1b90*/  HGMMA.64x128x8.F32.TF32 R24, gdesc[UR8], R24, gsb0 ;  /* 0x05e00000081879f0 */ /* 0x000fe60008002818 */
[----:B------:R-:W-:Y:S02]  /*1ba0*/  WARPGROUP.DEPBAR.LE gsb0, 0x0 ;  /* 0x00008000000079c5 */ /* 0x000fe40000010000 */
[----:B------:R-:W-:Y:S05]  /*1bb0*/  @!P2 BRA `(.L_x_22) ;  /* 0x000000040098a947 */ /* 0x000fea0003800000 */
[----:B------:R-:W-:Y:S01]  /*1bc0*/  UIADD3 UR5, UR42, 0x1, URZ ;  /* 0x000000012a057890 */ /* 0x000fe2000fffe03f */
[----:B01----:R-:W-:Y:S02]  /*1bd0*/  IMAD.U32 R0, RZ, RZ, UR44 ;  /* 0x0000002cff007e24 */ /* 0x003fe4000f8e00ff */
[----:B------:R-:W-:Y:S01]  /*1be0*/  IMAD.U32 R3, RZ, RZ, UR42 ;  /* 0x0000002aff037e24 */ /* 0x000fe2000f8e00ff */
[----:B------:R-:W-:-:S04]  /*1bf0*/  UISETP.NE.AND UP0, UPT, UR5, 0x3, UPT ;  /* 0x000000030500788c */ /* 0x000fc8000bf05270 */
[----:B------:R-:W-:Y:S02]  /*1c00*/  USEL UR6, URZ, 0x1, UP0 ;  /* 0x000000013f067887 */ /* 0x000fe40008000000 */
[----:B------:R-:W-:Y:S02]  /*1c10*/  USEL UR5, UR5, URZ, UP0 ;  /* 0x0000003f05057287 */ /* 0x000fe40008000000 */
[----:B------:R-:W-:-:S06]  /*1c20*/  ULOP3.LUT UR6, UR40, UR6, URZ, 0x3c, !UPT ;  /* 0x0000000628067292 */ /* 0x000fcc000f8e3c3f */
[----:B------:R-:W-:-:S07]  /*1c30*/  IMAD.U32 R7, RZ, RZ, UR6 ;  /* 0x00000006ff077e24 */ /* 0x000fce000f8e00ff */
.L_x_29:
[----:B------:R-:W-:Y:S05]  /*1c40*/  @!P0 BRA `(.L_x_23) ;  /* 0x0000000000048947 */ /* 0x000fea0003800000 */
[----:B------:R-:W-:Y:S01]  /*1c50*/  BPT.TRAP 0x1 ;  /* 0x000000040000795c */ /* 0x000fe20000300000 */
.L_x_23:
[----:B------:R-:W0:Y:S01]  /*1c60*/  S2UR UR7, SR_CgaCtaId ;  /* 0x00000000000779c3 */ /* 0x000e220000008800 */
[----:B------:R-:W-:Y:S01]  /*1c70*/  UMOV UR6, 0x400 ;  /* 0x0000040000067882 */ /* 0x000fe20000000000 */
[----:B------:R-:W-:Y:S01]  /*1c80*/  IMAD.U32 R5, RZ, RZ, UR5 ;  /* 0x00000005ff057e24 */ /* 0x000fe2000f8e00ff */
[----:B------:R-:W-:Y:S01]  /*1c90*/  SHF.L.U32 R4, R7, 0x1f, RZ ;  /* 0x0000001f07047819 */ /* 0x000fe200000006ff */
[----:B0-----:R-:W-:-:S06]  /*1ca0*/  ULEA UR6, UR7, UR6, 0x18 ;  /* 0x0000000607067291 */ /* 0x001fcc000f8ec03f */
[----:B------:R-:W-:-:S04]  /*1cb0*/  IMAD.U32 R6, RZ, RZ, UR6 ;  /* 0x00000006ff067e24 */ /* 0x000fc8000f8e00ff */
[----:B------:R-:W-:-:S04]  /*1cc0*/  IMAD R5, R5, 0x8, R6 ;  /* 0x0000000805057824 */ /* 0x000fc800078e0206 */
[----:B------:R0:W1:Y:S01]  /*1cd0*/  SYNCS.PHASECHK.TRANS64.TRYWAIT P1, [R5+URZ], R4 ;  /* 0x00000004050075a7 */ /* 0x000062000802017f */
[----:B------:R-:W-:Y:S05]  /*1ce0*/  @!P0 BRA `(.L_x_24) ;  /* 0x0000000000048947 */ /* 0x000fea0003800000 */
[----:B------:R-:W-:Y:S01]  /*1cf0*/  BPT.TRAP 0x1 ;  /* 0x000000040000795c */ /* 0x000fe20000300000 */
.L_x_24:
[----:B-1----:R-:W-:Y:S05]  /*1d00*/  @P1 BRA `(.L_x_25) ;  /* 0x0000000000081947 */ /* 0x002fea0003800000 */
[----:B------:R-:W1:Y:S02]  /*1d10*/  SYNCS.PHASECHK.TRANS64.TRYWAIT P1, [R5+URZ], R4 ;  /* 0x00000004050075a7 */ /* 0x000e64000802017f */
[----:B-1----:R-:W-:Y:S05]  /*1d20*/  @!P1 BRA `(.L_x_26) ;  /* 0x00000064005c9947 */ /* 0x002fea0003800000 */
.L_x_25:
[----:B------:R-:W-:Y:S01]  /*1d30*/  ULEA UR6, UR5, UR45, 0xb ;  /* 0x0000002d05067291 */ /* 0x000fe2000f8e583f */
[----:B------:R-:W-:Y:S01]  /*1d40*/  WARPGROUP.ARRIVE ;  /* 0x00000000000079c5 */ /* 0x000fe20000000000 */
[----:B------:R-:W-:Y:S01]  /*1d50*/  ULEA UR7, UR5, UR4, 0xb ;  /* 0x0000000405077291 */ /* 0x000fe2000f8e583f */
[----:B------:R-:W-:Y:S01]  /*1d60*/  UMOV UR9, 0x40000040 ;  /* 0x4000004000097882 */ /* 0x000fe20000000000 */
[----:B------:R-:W-:-:S03]  /*1d70*/  UMOV UR11, 0x40000040 ;  /* 0x40000040000b7882 */ /* 0x000fc60000000000 */
[----:B------:R-:W-:Y:S02]  /*1d80*/  UMOV UR8, UR6 ;  /* 0x0000000600087c82 */ /* 0x000fe40008000000 */
[----:B------:R-:W-:Y:S02]  /*1d90*/  UMOV UR10, UR7 ;  /* 0x00000007000a7c82 */ /* 0x000fe40008000000 */
[----:B------:R-:W-:Y:S01]  /*1da0*/  HGMMA.64x128x8.F32.TF32 R24, gdesc[UR8], R24, gsb0 ;  /* 0x05e00000081879f0 */ /* 0x000fe20008002818 */
[----:B------:R-:W-:Y:S02]  /*1db0*/  UIADD3 UR8, UR6, 0x2, URZ ;  /* 0x0000000206087890 */ /* 0x000fe4000fffe03f */
[----:B------:R-:W-:Y:S01]  /*1dc0*/  UIADD3 UR10, UR7, 0x2, URZ ;  /* 0x00000002070a7890 */ /* 0x000fe2000fffe03f */
[----:B------:R-:W-:Y:S01]  /*1dd0*/  UMOV UR9, 0x40000040 ;  /* 0x4000004000097882 */ /* 0x000fe20000000000 */
[----:B------:R-:W-:Y:S01]  /*1de0*/  UMOV UR11, 0x40000040 ;  /* 0x40000040000b7882 */ /* 0x000fe20000000000 */
[----:B------:R-:W-:-:S02]  /*1df0*/  WARPGROUP.DEPBAR.LE gsb0, 0x0 ;  /* 0x00008000000079c5 */ /* 0x000fc40000010000 */
        /* <DEDUP_REMOVED lines=46> */
[----:B------:R-:W-:Y:S01]  /*20e0*/  BPT.TRAP 0x1 ;  /* 0x000000040000795c */ /* 0x000fe20000300000 */
.L_x_27:
[----:B------:R-:W-:-:S13]  /*20f0*/  ISETP.NE.AND P1, PT, R22, RZ, PT ;  /* 0x000000ff1600720c */ /* 0x000fda0003f25270 */
[----:B01----:R-:W-:-:S04]  /*2100*/  @P1 IMAD R4, R3, 0x8, R6 ;  /* 0x0000000803041824 */ /* 0x003fc800078e0206 */
[----:B------:R-:W-:-:S05]  /*2110*/  @P1 VIADD R4, R4, 0x18 ;  /* 0x0000001804041836 */ /* 0x000fca0000000000 */
[----:B------:R-:W-:-:S04]  /*2120*/  @P1 PRMT R4, R19, 0x654, R4 ;  /* 0x0000065413041816 */ /* 0x000fc80000000004 */
[----:B------:R0:W-:Y:S01]  /*2130*/  @P1 SYNCS.ARRIVE.TRANS64.RED.A1T0 RZ, [R4+URZ], RZ ;  /* 0x000000ff04ff19a7 */ /* 0x0001e2000810043f */
[----:B------:R-:W-:-:S13]  /*2140*/  ISETP.GT.U32.AND P1, PT, R18, 0x1, PT ;  /* 0x000000011200780c */ /* 0x000fda0003f24070 */
[----:B0-----:R-:W-:Y:S05]  /*2150*/  @P1 BRA `(.L_x_28) ;  /* 0x0000000000041947 */ /* 0x001fea0003800000 */
[----:B------:R-:W-:Y:S01]  /*2160*/  BPT.TRAP 0x1 ;  /* 0x000000040000795c */ /* 0x000fe20000300000 */
.L_x_28:
[----:B------:R-:W-:Y:S01]  /*2170*/  UIADD3 UR5, UR5, 0x1, URZ ;  /* 0x0000000105057890 */ /* 0x000fe2000fffe03f */
[C---:B------:R-:W-:Y:S01]  /*2180*/  ISETP.GT.AND P2, PT, R0.reuse, 0x1, PT ;  /* 0x000000010000780c */ /* 0x040fe20003f44270 */
[----:B------:R-:W-:Y:S02]  /*2190*/  VIADD R3, R3, 0x1 ;  /* 0x0000000103037836 */ /* 0x000fe40000000000 */
[----:B------:R-:W-:Y:S01]  /*21a0*/  UISETP.NE.AND UP0, UPT, UR5, 0x3, UPT ;  /* 0x000000030500788c */ /* 0x000fe2000bf05270 */
[----:B------:R-:W-:Y:S02]  /*21b0*/  VIADD R0, R0, 0xffffffff ;  /* 0xffffffff00007836 */ /* 0x000fe40000000000 */
[C---:B------:R-:W-:Y:S01]  /*21c0*/  ISETP.NE.AND P1, PT, R3.reuse, 0x3, PT ;  /* 0x000000030300780c */ /* 0x040fe20003f25270 */
[----:B------:R-:W-:Y:S02]  /*21d0*/  USEL UR6, URZ, 0x1, UP0 ;  /* 0x000000013f067887 */ /* 0x000fe40008000000 */
[----:B------:R-:W-:Y:S01]  /*21e0*/  USEL UR5, UR5, URZ, UP0 ;  /* 0x0000003f05057287 */ /* 0x000fe20008000000 */
[----:B------:R-:W-:-:S03]  /*21f0*/  SEL R3, R3, RZ, P1 ;  /* 0x000000ff03037207 */ /* 0x000fc60000800000 */
[----:B------:R-:W-:Y:S01]  /*2200*/  LOP3.LUT R7, R7, UR6, RZ, 0x3c, !PT ;  /* 0x0000000607077c12 */ /* 0x000fe2000f8e3cff */
[----:B------:R-:W-:Y:S07]  /*2210*/  @P2 BRA `(.L_x_29) ;  /* 0xfffffff800882947 */ /* 0x000fee000383ffff */
.L_x_22:
[----:B01----:R-:W0:Y:S02]  /*2220*/  LDC R0, c[0x0][0x28c] ;  /* 0x0000a300ff007b82 */ /* 0x003e240000000800 */
[----:B0-----:R-:W-:-:S13]  /*2230*/  ISETP.GE.AND P1, PT, R0, 0x1, PT ;  /* 0x000000010000780c */ /* 0x001fda0003f26270 */
[----:B------:R-:W-:Y:S05]  /*2240*/  @!P1 BRA `(.L_x_30) ;  /* 0x0000000000449947 */ /* 0x000fea0003800000 */
[----:B------:R-:W-:Y:S05]  /*2250*/  @!P0 BRA `(.L_x_31) ;  /* 0x0000000000048947 */ /* 0x000fea0003800000 */
[----:B------:R-:W-:Y:S01]  /*2260*/  BPT.TRAP 0x1 ;  /* 0x000000040000795c */ /* 0x000fe20000300000 */
.L_x_31:
[----:B------:R-:W-:-:S13]  /*2270*/  ISETP.NE.AND P0, PT, R22, RZ, PT ;  /* 0x000000ff1600720c */ /* 0x000fda0003f05270 */
[----:B------:R-:W-:-:S05]  /*2280*/  VOTEU.ANY UP0, P0 ;  /* 0x00000000003f7886 */ /* 0x000fca0000000100 */
[----:B------:R-:W-:-:S06]  /*2290*/  @UP0 UIADD3 UR4, UR44, UR42, URZ ;  /* 0x0000002a2c040290 */ /* 0x000fcc000fffe03f */
[----:B------:R-:W-:Y:S02]  /*22a0*/  IMAD.U32 R4, RZ, RZ, UR4 ;  /* 0x00000004ff047e24 */ /* 0x000fe4000f8e00ff */
[----:B------:R-:W-:Y:S02]  /*22b0*/  IMAD.U32 R3, RZ, RZ, UR4 ;  /* 0x00000004ff037e24 */ /* 0x000fe4000f8e00ff */
[----:B------:R-:W-:-:S05]  /*22c0*/  @P0 IMAD.WIDE.U32 R4, R4, -0x55555555, RZ ;  /* 0xaaaaaaab04040825 */ /* 0x000fca00078e00ff */
[----:B------:R-:W-:-:S05]  /*22d0*/  @P0 SHF.R.U32.HI R0, RZ, 0x1, R5 ;  /* 0x00000001ff000819 */ /* 0x000fca0000011605 */
[----:B------:R-:W-:-:S04]  /*22e0*/  @P0 IMAD R0, R0, -0x3, R3 ;  /* 0xfffffffd00000824 */ /* 0x000fc800078e0203 */
[----:B------:R-:W-:-:S04]  /*22f0*/  @P0 IMAD R0, R0, 0x8, R6 ;  /* 0x0000000800000824 */ /* 0x000fc800078e0206 */
[----:B------:R-:W-:-:S05]  /*2300*/  @P0 VIADD R0, R0, 0x18 ;  /* 0x0000001800000836 */ /* 0x000fca0000000000 */
[----:B------:R-:W-:-:S04]  /*2310*/  @P0 PRMT R0, R19, 0x654, R0 ;  /* 0x0000065413000816 */ /* 0x000fc80000000000 */
[----:B------:R0:W-:Y:S01]  /*2320*/  @P0 SYNCS.ARRIVE.TRANS64.RED.A1T0 RZ, [R0+URZ], RZ ;  /* 0x000000ff00ff09a7 */ /* 0x0001e2000810043f */
[----:B------:R-:W-:-:S13]  /*2330*/  ISETP.GT.U32.AND P0, PT, R18, 0x1, PT ;  /* 0x000000011200780c */ /* 0x000fda0003f04070 */
[----:B0-----:R-:W-:Y:S05]  /*2340*/  @P0 BRA `(.L_x_30) ;  /* 0x0000000000040947 */ /* 0x001fea0003800000 */
[----:B------:R-:W-:Y:S01]  /*2350*/  BPT.TRAP 0x1 ;  /* 0x000000040000795c */ /* 0x000fe20000300000 */
.L_x_30:
[----:B------:R-:W-:Y:S01]  /*2360*/  IMAD.SHL.U32 R100, R100, 0x80, RZ ;  /* 0x0000008064647824 */ /* 0x000fe200078e00ff */
[----:B------:R-:W-:Y:S01]  /*2370*/  UIADD3 UR42, UR43, UR42, URZ ;  /* 0x0000002a2b2a7290 */ /* 0x000fe2000fffe03f */
[----:B------:R-:W-:Y:S01]  /*2380*/  SHF.R.S32.HI R11, RZ, 0x1f, R101 ;  /* 0x0000001fff0b7819 */ /* 0x000fe20000011465 */
[----:B------:R-:W-:Y:S01]  /*2390*/  UISETP.GE.U32.AND UP1, UPT, UR43, 0x3, UPT ;  /* 0x000000032b00788c */ /* 0x000fe2000bf26070 */
[----:B------:R-:W-:Y:S01]  /*23a0*/  IMAD.SHL.U32 R6, R103, 0x80, RZ ;  /* 0x0000008067067824 */ /* 0x000fe200078e00ff */
[----:B------:R-:W-:Y:S01]  /*23b0*/  ULDC UR7, c[0x0][0x288] ;  /* 0x0000a20000077ab9 */ /* 0x000fe20000000800 */
[C---:B------:R-:W-:Y:S01]  /*23c0*/  LOP3.LUT R8, R100.reuse, 0x6, R95, 0xf8, !PT ;  /* 0x0000000664087812 */ /* 0x040fe200078ef85f */
[----:B------:R-:W-:Y:S01]  /*23d0*/  UISETP.GT.U32.AND UP0, UPT, UR42, 0x2, UPT ;  /* 0x000000022a00788c */ /* 0x000fe2000bf04070 */
[----:B------:R-:W-:Y:S01]  /*23e0*/  ISETP.GE.AND P0, PT, R100, UR7, PT ;  /* 0x0000000764007c0c */ /* 0x000fe2000bf06270 */
[----:B------:R-:W-:Y:S01]  /*23f0*/  ULDC.64 UR4, c[0x0][0x5d0] ;  /* 0x0001740000047ab9 */ /* 0x000fe20000000a00 */
[--C-:B------:R-:W-:Y:S01]  /*2400*/  SHF.R.S32.HI R9, RZ, 0x1f, R8.reuse ;  /* 0x0000001fff097819 */ /* 0x100fe20000011408 */
[----:B------:R-:W-:Y:S01]  /*2410*/  ULDC UR10, c[0x0][0x284] ;  /* 0x0000a100000a7ab9 */ /* 0x000fe20000000800 */
[----:B------:R-:W-:Y:S01]  /*2420*/  IMAD R0, R11, UR4, RZ ;  /* 0x000000040b007c24 */ /* 0x000fe2000f8e02ff */
[----:B------:R-:W-:Y:S01]  /*2430*/  UISETP.LT.U32.AND UP0, UPT, UR43, 0x3, UP0 ;  /* 0x000000032b00788c */ /* 0x000fe20008701070 */
[----:B------:R-:W-:Y:S01]  /*2440*/  ISETP.GE.OR P0, PT, R6, UR10, P0 ;  /* 0x0000000a06007c0c */ /* 0x000fe20008706670 */
[----:B------:R-:W-:Y:S01]  /*2450*/  IMAD.WIDE.U32 R4, R101, UR4, R8 ;  /* 0x0000000465047c25 */ /* 0x000fe2000f8e0008 */
[----:B------:R-:W-:Y:S01]  /*2460*/  ULDC.64 UR8, c[0x0][0x5c8] ;  /* 0x0001720000087ab9 */ /* 0x000fe20000000a00 */
[----:B------:R-:W-:-:S02]  /*2470*/  USEL UR6, URZ, 0x1, !UP0 ;  /* 0x000000013f067887 */ /* 0x000fc4000c000000 */
[----:B------:R-:W-:Y:S01]  /*2480*/  IMAD R3, R101, UR5, R0 ;  /* 0x0000000565037c24 */ /* 0x000fe2000f8e0200 */
[----:B------:R-:W-:Y:S01]  /*2490*/  @UP1 UIMAD.WIDE.U32 UR4, UR42, -0x55555555, URZ ;  /* 0xaaaaaaab2a0418a5 */ /* 0x000fe2000f8e003f */
[----:B------:R-:W-:Y:S01]  /*24a0*/  IMAD.WIDE R104, R103, 0x80, R88 ;  /* 0x0000008067687825 */ /* 0x000fe200078e0258 */
[----:B------:R-:W-:Y:S02]  /*24b0*/  ULOP3.LUT UR40, UR40, UR6, URZ, 0x3c, !UPT ;  /* 0x0000000628287292 */ /* 0x000fe4000f8e3c3f */
[----:B------:R-:W-:Y:S01]  /*24c0*/  @UP1 USHF.R.U32.HI UR4, URZ, 0x1, UR5 ;  /* 0x000000013f041899 */ /* 0x000fe20008011605 */
[----:B------:R-:W-:Y:S02]  /*24d0*/  IMAD.IADD R5, R5, 0x1, R3 ;  /* 0x0000000105057824 */ /* 0x000fe400078e0203 */
[----:B------:R-:W-:Y:S01]  /*24e0*/  IMAD R3, R105, UR8, RZ ;  /* 0x0000000869037c24 */ /* 0x000fe2000f8e02ff */
[----:B------:R-:W-:Y:S01]  /*24f0*/  @UP1 ULOP3.LUT UR40, UR40, 0x1, UR4, 0x78, !UPT ;  /* 0x0000000128281892 */ /* 0x000fe2000f8e7804 */
[----:B------:R-:W-:-:S04]  /*2500*/  IMAD.WIDE.U32 R106, R104, UR8, R4 ;  /* 0x00000008686a7c25 */ /* 0x000fc8000f8e0004 */
[----:B------:R-:W-:Y:S02]  /*2510*/  IMAD R7, R104, UR9, R3 ;  /* 0x0000000968077c24 */ /* 0x000fe4000f8e0203 */
[----:B------:R-:W-:Y:S01]  /*2520*/  IMAD.MOV.U32 R0, RZ, RZ, -0x1 ;  /* 0xffffffffff007424 */ /* 0x000fe200078e00ff */
[----:B------:R-:W-:Y:S06]  /*2530*/  @P0 BRA `(.L_x_32) ;  /* 0x0000004000100947 */ /* 0x000fec0003800000 */
[----:B-----5:R-:W-:Y:S01]  /*2540*/  FSETP.NEU.AND P1, PT, R90, RZ, PT ;  /* 0x000000ff5a00720b */ /* 0x020fe20003f2d000 */
[----:B------:R-:W-:Y:S01]  /*2550*/  IMAD.IADD R4, R94, 0x1, -R100 ;  /* 0x000000015e047824 */ /* 0x000fe200078e0a64 */
[----:B------:R-:W-:Y:S01]  /*2560*/  BSSY B0, `(.L_x_32) ;  /* 0x0000401000007945 */ /* 0x000fe20003800000 */
[----:B------:R-:W-:Y:S02]  /*2570*/  IMAD.IADD R3, R99, 0x1, -R6 ;  /* 0x0000000163037824 */ /* 0x000fe400078e0a06 */
[----:B------:R-:W-:Y:S01]  /*2580*/  IMAD.IADD R117, R107, 0x1, R7 ;  /* 0x000000016b757824 */ /* 0x000fe200078e0207 */
[----:B------:R-:W-:-:S04]  /*2590*/  ISETP.GT.AND P0, PT, R4, RZ, PT ;  /* 0x000000ff0400720c */ /* 0x000fc80003f04270 */
[----:B------:R-:W-:-:S03]  /*25a0*/  ISETP.GT.AND P2, PT, R3, RZ, P0 ;  /* 0x000000ff0300720c */ /* 0x000fc60000744270 */
[----:B------:R-:W-:Y:S10]  /*25b0*/  @!P1 BRA `(.L_x_33) ;  /* 0x0000002c001c9947 */ /* 0x000ff40003800000 */
[----:B------:R-:W0:Y:S01]  /*25c0*/  LDC.64 R110, c[0x0][0x5b8] ;  /* 0x00016e00ff6e7b82 */ /* 0x000e220000000a00 */
[----:B------:R-:W-:-:S07]  /*25d0*/  ULDC.64 UR4, c[0x0][0x5c0] ;  /* 0x0001700000047ab9 */ /* 0x000fce0000000a00 */
[----:B------:R-:W1:Y:S08]  /*25e0*/  LDC.64 R112, c[0x0][0x5b0] ;  /* 0x00016c00ff707b82 */ /* 0x000e700000000a00 */
[----:B------:R-:W2:Y:S01]  /*25f0*/  LDC.64 R114, c[0x0][0x5a8] ;  /* 0x00016a00ff727b82 */ /* 0x000ea20000000a00 */
[-C--:B0-----:R-:W-:Y:S02]  /*2600*/  IMAD R6, R11, R110.reuse, RZ ;  /* 0x0000006e0b067224 */ /* 0x081fe400078e02ff */
[----:B------:R-:W-:-:S04]  /*2610*/  IMAD.WIDE.U32 R108, R101, R110, R8 ;  /* 0x0000006e656c7225 */ /* 0x000fc800078e0008 */
[----:B------:R-:W-:Y:S02]  /*2620*/  IMAD R103, R101, R111, R6 ;  /* 0x0000006f65677224 */ /* 0x000fe400078e0206 */
[-C--:B-1----:R-:W-:Y:S02]  /*2630*/  IMAD R5, R105, R112.reuse, RZ ;  /* 0x0000007069057224 */ /* 0x082fe400078e02ff */
[----:B------:R-:W-:Y:S02]  /*2640*/  IMAD.IADD R13, R109, 0x1, R103 ;  /* 0x000000016d0d7824 */ /* 0x000fe400078e0267 */
[----:B------:R-:W-:Y:S02]  /*2650*/  IMAD.MOV.U32 R12, RZ, RZ, R108 ;  /* 0x000000ffff0c7224 */ /* 0x000fe400078e006c */
[C---:B------:R-:W-:Y:S02]  /*2660*/  IMAD R105, R104.reuse, R113, R5 ;  /* 0x0000007168697224 */ /* 0x040fe400078e0205 */
[----:B------:R-:W-:-:S04]  /*2670*/  IMAD.WIDE.U32 R6, R104, R112, R12 ;  /* 0x0000007068067225 */ /* 0x000fc800078e000c */
[----:B------:R-:W-:Y:S01]  /*2680*/  IMAD.IADD R5, R7, 0x1, R105 ;  /* 0x0000000107057824 */ /* 0x000fe200078e0269 */
[----:B--2---:R-:W-:-:S04]  /*2690*/  LEA R14, P1, R6, R114, 0x2 ;  /* 0x00000072060e7211 */ /* 0x004fc800078210ff */
[----:B------:R-:W-:-:S05]  /*26a0*/  LEA.HI.X R15, R6, R115, R5, 0x2, P1 ;  /* 0x00000073060f7211 */ /* 0x000fca00008f1405 */
[----:B------:R0:W2:Y:S01]  /*26b0*/  @P2 LDG.E.LTC128B R5, desc[UR36][R14.64] ;  /* 0x000000240e052981 */ /* 0x0000a2000c1e1920 */
[----:B------:R-:W-:Y:S01]  /*26c0*/  LEA R10, P3, R106, UR4, 0x2 ;  /* 0x000000046a0a7c11 */ /* 0x000fe2000f8610ff */
[----:B------:R-:W-:Y:S01]  /*26d0*/  IMAD.WIDE.U32 R6, R104, R112, R8 ;  /* 0x0000007068067225 */ /* 0x000fe200078e0008 */
[----:B------:R-:W-:Y:S01]  /*26e0*/  ISETP.GT.AND P1, PT, R4, 0x1, PT ;  /* 0x000000010400780c */ /* 0x000fe20003f24270 */
[----:B------:R-:W-:Y:S02]  /*26f0*/  BSSY B1, `(.L_x_34) ;  /* 0x0000012000017945 */ /* 0x000fe40003800000 */
[----:B------:R-:W-:Y:S02]  /*2700*/  IMAD.IADD R7, R105, 0x1, R7 ;  /* 0x0000000169077824 */ /* 0x000fe400078e0207 */
[----:B------:R-:W-:Y:S01]  /*2710*/  IMAD.WIDE.U32 R20, R101, R110, R6 ;  /* 0x0000006e65147225 */ /* 0x000fe200078e0006 */
[----:B0-----:R-:W-:-:S03]  /*2720*/  SHF.L.U64.HI R15, R112, 0x3, R113 ;  /* 0x00000003700f7819 */ /* 0x001fc60000010271 */
[----:B------:R-:W-:Y:S01]  /*2730*/  IMAD.IADD R7, R103, 0x1, R21 ;  /* 0x0000000167077824 */ /* 0x000fe200078e0215 */
[----:B------:R-:W-:Y:S01]  /*2740*/  LEA R6, P4, R20, R114, 0x2 ;  /* 0x0000007214067211 */ /* 0x000fe200078810ff */
[----:B------:R-:W-:-:S03]  /*2750*/  IMAD.SHL.U32 R14, R112, 0x8, RZ ;  /* 0x00000008700e7824 */ /* 0x000fc600078e00ff */
[----:B------:R-:W-:Y:S01]  /*2760*/  LEA.HI.X R7, R20, R115, R7, 0x2, P4 ;  /* 0x0000007314077211 */ /* 0x000fe200020f1407 */
[----:B------:R-:W-:Y:S01]  /*2770*/  IMAD.WIDE.U32 R20, R104, R112, R14 ;  /* 0x0000007068147225 */ /* 0x000fe200078e000e */
[----:B--2---:R-:W-:-:S05]  /*2780*/  LOP3.LUT R11, R5, 0xffffe000, RZ, 0xc0, !PT ;  /* 0xffffe000050b7812 */ /* 0x004fca00078ec0ff */
[----:B------:R-:W-:-:S04]  /*2790*/  FMUL R11, R11, R90 ;  /* 0x0000005a0b0b7220 */ /* 0x000fc80000400000 */
[----:B------:R-:W-:Y:S01]  /*27a0*/  FFMA R107, R24, R23, R11 ;  /* 0x00000017186b7223 */ /* 0x000fe2000000000b */
[----:B------:R-:W-:Y:S02]  /*27b0*/  LEA.HI.X R11, R106, UR5, R117, 0x2, P3 ;  /* 0x000000056a0b7c11 */ /* 0x000fe400098f1475 */
[----:B------:R-:W-:Y:S02]  /*27c0*/  ISETP.GT.AND P3, PT, R3, RZ, P1 ;  /* 0x000000ff0300720c */ /* 0x000fe40000f64270 */
[----:B------:R-:W-:-:S05]  /*27d0*/  F2FP.TF32.F32.PACK_B R107, R107 ;  /* 0x0000006bff6b723e */ /* 0x000fca00024050ff */
[----:B------:R0:W-:Y:S06]  /*27e0*/  @P2 STG.E desc[UR36][R10.64], R107 ;  /* 0x0000006b0a002986 */ /* 0x0001ec000c101924 */
[----:B------:R-:W-:Y:S05]  /*27f0*/  @!P3 BRA `(.L_x_35) ;  /* 0x000000000004b947 */ /* 0x000fea0003800000 */
[----:B------:R1:W5:Y:S02]  /*2800*/  LDG.E.LTC128B R5, desc[UR36][R6.64+0x4] ;  /* 0x0000042406057981 */ /* 0x000364000c1e1920 */
.L_x_35:
[----:B------:R-:W-:Y:S05]  /*2810*/  BSYNC B1 ;  /* 0x0000000000017941 */ /* 0x000fea0003800000 */
.L_x_34:
[----:B-----5:R-:W-:Y:S01]  /*2820*/  LOP3.LUT R15, R5, 0xffffe000, RZ, 0xc0, !PT ;  /* 0xffffe000050f7812 */ /* 0x020fe200078ec0ff */
[----:B------:R-:W-:Y:S01]  /*2830*/  IMAD.IADD R105, R105, 0x1, R21 ;  /* 0x0000000169697824 */ /* 0x000fe200078e0215 */
[----:B------:R-:W-:Y:S01]  /*2840*/  IADD3 R108, P2, R108, R20, RZ ;  /* 0x000000146c6c7210 */ /* 0x000fe20007f5e0ff */
[----:B------:R-:W-:Y:S01]  /*2850*/  IMAD.MOV.U32 R24, RZ, RZ, R5 ;  /* 0x000000ffff187224 */ /* 0x000fe200078e0005 */
[----:B------:R-:W-:Y:S01]  /*2860*/  ISETP.GT.AND P0, PT, R3, 0x8, P0 ;  /* 0x000000080300780c */ /* 0x000fe20000704270 */
[----:B------:R-:W-:Y:S02]  /*2870*/  FMUL R12, R15, R90 ;  /* 0x0000005a0f0c7220 */ /* 0x000fe40000400000 */
[----:B------:R-:W-:Y:S01]  /*2880*/  IMAD.X R13, R105, 0x1, R13, P2 ;  /* 0x00000001690d7824 */ /* 0x000fe200010e060d */
[----:B------:R-:W-:Y:S01]  /*2890*/  LEA R14, P2, R108, R114, 0x2 ;  /* 0x000000726c0e7211 */ /* 0x000fe200078410ff */
[----:B------:R-:W-:-:S03]  /*28a0*/  FFMA R25, R25, R23, R12 ;  /* 0x0000001719197223 */ /* 0x000fc6000000000c */
[----:B------:R-:W-:Y:S02]  /*28b0*/  LEA.HI.X R15, R108, R115, R13, 0x2, P2 ;  /* 0x000000736c0f7211 */ /* 0x000fe400010f140d */
[----:B------:R-:W-:-:S05]  /*28c0*/  F2FP.TF32.F32.PACK_B R25, R25 ;  /* 0x00000019ff19723e */ /* 0x000fca00024050ff */
[----:B------:R2:W-:Y:S04]  /*28d0*/  @P3 STG.E desc[UR36][R10.64+0x4], R25 ;  /* 0x000004190a003986 */ /* 0x0005e8000c101924 */
[----:B------:R-:W3:Y:S01]  /*28e0*/  @P0 LDG.E.LTC128B R24, desc[UR36][R14.64] ;  /* 0x000000240e180981 */ /* 0x000ee2000c1e1920 */
[----:B------:R-:W-:Y:S01]  /*28f0*/  IADD3 R20, P2, R8, R20, RZ ;  /* 0x0000001408147210 */ /* 0x000fe20007f5e0ff */
[----:B------:R-:W-:Y:S01]  /*2900*/  BSSY B1, `(.L_x_36) ;  /* 0x0000011000017945 */ /* 0x000fe20003800000 */
[----:B------:R-:W-:-:S03]  /*2910*/  ISETP.GT.AND P1, PT, R3, 0x8, P1 ;  /* 0x000000080300780c */ /* 0x000fc60000f24270 */
[----:B------:R-:W-:Y:S01]  /*2920*/  IMAD.X R21, R9, 0x1, R105, P2 ;  /* 0x0000000109157824 */ /* 0x000fe200010e0669 */
[C---:B------:R-:W-:Y:S02]  /*2930*/  SHF.L.U64.HI R9, R91.reuse, 0x2, R92 ;  /* 0x000000025b097819 */ /* 0x040fe4000001025c */
[----:B------:R-:W-:Y:S01]  /*2940*/  LEA R12, P2, R91, R10, 0x2 ;  /* 0x0000000a5b0c7211 */ /* 0x000fe200078410ff */
[----:B------:R-:W-:-:S04]  /*2950*/  IMAD.WIDE.U32 R20, R101, R110, R20 ;  /* 0x0000006e65147225 */ /* 0x000fc800078e0014 */
[----:B------:R-:W-:Y:S01]  /*2960*/  IMAD.X R13, R9, 0x1, R11, P2 ;  /* 0x00000001090d7824 */ /* 0x000fe200010e060b */
[----:B------:R-:W-:Y:S02]  /*2970*/  LEA R8, P3, R20, R114, 0x2 ;  /* 0x0000007214087211 */ /* 0x000fe400078610ff */
[----:B---3--:R-:W-:-:S05]  /*2980*/  LOP3.LUT R5, R24, 0xffffe000, RZ, 0xc0, !PT ;  /* 0xffffe00018057812 */ /* 0x008fca00078ec0ff */
[----:B------:R-:W-:-:S04]  /*2990*/  FMUL R5, R5, R90 ;  /* 0x0000005a05057220 */ /* 0x000fc80000400000 */
[----:B------:R-:W-:Y:S01]  /*29a0*/  FFMA R101, R26, R23, R5 ;  /* 0x000000171a657223 */ /* 0x000fe20000000005 */
[----:B------:R-:W-:-:S04]  /*29b0*/  IMAD.IADD R5, R103, 0x1, R21 ;  /* 0x0000000167057824 */ /* 0x000fc800078e0215 */
[----:B------:R-:W-:Y:S02]  /*29c0*/  F2FP.TF32.F32.PACK_B R101, R101 ;  /* 0x00000065ff65723e */ /* 0x000fe400024050ff */
[----:B------:R-:W-:-:S03]  /*29d0*/  LEA.HI.X R9, R20, R115, R5, 0x2, P3 ;  /* 0x0000007314097211 */ /* 0x000fc600018f1405 */
[----:B------:R2:W-:Y:S01]  /*29e0*/  @P0 STG.E desc[UR36][R12.64], R101 ;  /* 0x000000650c000986 */ /* 0x0005e2000c101924 */
[----:B------:R-:W-:Y:S05]  /*29f0*/  @!P1 BRA `(.L_x_37) ;  /* 0x0000000000049947 */ /* 0x000fea0003800000 */
[----:B------:R3:W5:Y:S02]  /*2a00*/  LDG.E.LTC128B R24, desc[UR36][R8.64+0x4] ;  /* 0x0000042408187981 */ /* 0x000764000c1e1920 */
.L_x_37:
[----:B------:R-:W-:Y:S05]  /*2a10*/  BSYNC B1 ;  /* 0x0000000000017941 */ /* 0x000fea0003800000 */
.L_x_36:
[----:B-----5:R-:W-:Y:S01]  /*2a20*/  LOP3.LUT R5, R24, 0xffffe000, RZ, 0xc0, !PT ;  /* 0xffffe00018057812 */ /* 0x020fe200078ec0ff */
[----:B------:R-:W-:Y:S01]  /*2a30*/  BSSY B1, `(.L_x_38) ;  /* 0x0000009000017945 */ /* 0x000fe20003800000 */
[----:B------:R-:W-:-:S03]  /*2a40*/  ISETP.GT.AND P0, PT, R4, 0x8, PT ;  /* 0x000000080400780c */ /* 0x000fc60003f04270 */
[----:B------:R-:W-:Y:S01]  /*2a50*/  FMUL R14, R5, R90 ;  /* 0x0000005a050e7220 */ /* 0x000fe20000400000 */
[----:B------:R-:W-:-:S03]  /*2a60*/  ISETP.GT.AND P2, PT, R3, RZ, P0 ;  /* 0x000000ff0300720c */ /* 0x000fc60000744270 */
[----:B------:R-:W-:-:S05]  /*2a70*/  FFMA R27, R27, R23, R14 ;  /* 0x000000171b1b7223 */ /* 0x000fca000000000e */
[----:B------:R-:W-:-:S05]  /*2a80*/  F2FP.TF32.F32.PACK_B R27, R27 ;  /* 0x0000001bff1b723e */ /* 0x000fca00024050ff */
[----:B------:R4:W-:Y:S01]  /*2a90*/  @P1 STG.E desc[UR36][R12.64+0x4], R27 ;  /* 0x0000041b0c001986 */ /* 0x0009e2000c101924 */
[----:B------:R-:W-:Y:S05]  /*2aa0*/  @!P2 BRA `(.L_x_39) ;  /* 0x000000000004a947 */ /* 0x000fea0003800000 */
[----:B------:R0:W5:Y:S02]  /*2ab0*/  LDG.E.LTC128B R24, desc[UR36][R6.64+0x20] ;  /* 0x0000202406187981 */ /* 0x000164000c1e1920 */
.L_x_39:
[----:B------:R-:W-:Y:S05]  /*2ac0*/  BSYNC B1 ;  /* 0x0000000000017941 */ /* 0x000fea0003800000 */
.L_x_38:
        /* <DEDUP_REMOVED lines=10> */
.L_x_41:
[----:B------:R-:W-:Y:S05]  /*2b70*/  BSYNC B1 ;  /* 0x0000000000017941 */ /* 0x000fea0003800000 */
.L_x_40:
[----:B0----5:R-:W-:Y:S01]  /*2b80*/  LOP3.LUT R5, R24, 0xffffe000, RZ, 0xc0, !PT ;  /* 0xffffe00018057812 */ /* 0x021fe200078ec0ff */
[----:B------:R-:W-:Y:S01]  /*2b90*/  BSSY B1, `(.L_x_42) ;  /* 0x0000008000017945 */ /* 0x000fe20003800000 */
[----:B------:R-:W-:-:S03]  /*2ba0*/  ISETP.GT.AND P0, PT, R3, 0x8, P0 ;  /* 0x000000080300780c */ /* 0x000fc60000704270 */
[----:B------:R-:W-:-:S04]  /*2bb0*/  FMUL R14, R5, R90 ;  /* 0x0000005a050e7220 */ /* 0x000fc80000400000 */
[----:B------:R-:W-:-:S05]  /*2bc0*/  FFMA R29, R29, R23, R14 ;  /* 0x000000171d1d7223 */ /* 0x000fca000000000e */
[----:B------:R-:W-:-:S05]  /*2bd0*/  F2FP.TF32.F32.PACK_B R29, R29 ;  /* 0x0000001dff1d723e */ /* 0x000fca00024050ff */
[----:B------:R0:W-:Y:S01]  /*2be0*/  @P3 STG.E desc[UR36][R10.64+0x24], R29 ;  /* 0x0000241d0a003986 */ /* 0x0001e2000c101924 */
[----:B------:R-:W-:Y:S05]  /*2bf0*/  @!P0 BRA `(.L_x_43) ;  /* 0x0000000000048947 */ /* 0x000fea0003800000 */
[----:B------:R0:W5:Y:S02]  /*2c00*/  LDG.E.LTC128B R24, desc[UR36][R8.64+0x20] ;  /* 0x0000202408187981 */ /* 0x000164000c1e1920 */
.L_x_43:
[----:B------:R-:W-:Y:S05]  /*2c10*/  BSYNC B1 ;  /* 0x0000000000017941 */ /* 0x000fea0003800000 */
.L_x_42:
[----:B-----5:R-:W-:Y:S01]  /*2c20*/  LOP3.LUT R5, R24, 0xffffe000, RZ, 0xc0, !PT ;  /* 0xffffe00018057812 */ /* 0x020fe200078ec0ff */
        /* <DEDUP_REMOVED lines=8> */
.L_x_45:
[----:B------:R-:W-:Y:S05]  /*2cb0*/  BSYNC B1 ;  /* 0x0000000000017941 */ /* 0x000fea0003800000 */
.L_x_44:
[----:B0----5:R-:W-:Y:S01]  /*2cc0*/  LOP3.LUT R5, R24, 0xffffe000, RZ, 0xc0, !PT ;  /* 0xffffe00018057812 */ /* 0x021fe200078ec0ff */
        /* <DEDUP_REMOVED lines=9> */
.L_x_47:
[----:B------:R-:W-:Y:S05]  /*2d60*/  BSYNC B1 ;  /* 0x0000000000017941 */ /* 0x000fea0003800000 */
.L_x_46:
        /* <DEDUP_REMOVED lines=10> */
.L_x_49:
[----:B------:R-:W-:Y:S05]  /*2e10*/  BSYNC B1 ;  /* 0x0000000000017941 */ /* 0x000fea0003800000 */
.L_x_48:
        /* <DEDUP_REMOVED lines=9> */
.L_x_51:
[----:B------:R-:W-:Y:S05]  /*2eb0*/  BSYNC B1 ;  /* 0x0000000000017941 */ /* 0x000fea0003800000 */
.L_x_50:
        /* <DEDUP_REMOVED lines=9> */
.L_x_53:
[----:B------:R-:W-:Y:S05]  /*2f50*/  BSYNC B1 ;  /* 0x0000000000017941 */ /* 0x000fea0003800000 */
.L_x_52:
        /* <DEDUP_REMOVED lines=10> */
.L_x_55:
[----:B------:R-:W-:Y:S05]  /*3000*/  BSYNC B1 ;  /* 0x0000000000017941 */ /* 0x000fea0003800000 */
.L_x_54:
        /* <DEDUP_REMOVED lines=10> */
.L_x_57:
[----:B------:R-:W-:Y:S05]  /*30b0*/  BSYNC B1 ;  /* 0x0000000000017941 */ /* 0x000fea0003800000 */
.L_x_56:
        /* <DEDUP_REMOVED lines=9> */
.L_x_59:
[----:B------:R-:W-:Y:S05]  /*3150*/  BSYNC B1 ;  /* 0x0000000000017941 */ /* 0x000fea0003800000 */
.L_x_58:
        /* <DEDUP_REMOVED lines=9> */
.L_x_61:
[----:B------:R-:W-:Y:S05]  /*31f0*/  BSYNC B1 ;  /* 0x0000000000017941 */ /* 0x000fea0003800000 */
.L_x_60:
        /* <DEDUP_REMOVED lines=10> */
.L_x_63:
[----:B------:R-:W-:Y:S05]  /*32a0*/  BSYNC B1 ;  /* 0x0000000000017941 */ /* 0x000fea0003800000 */
.L_x_62:
        /* <DEDUP_REMOVED lines=10> */
.L_x_65:
[----:B------:R-:W-:Y:S05]  /*3350*/  BSYNC B1 ;  /* 0x0000000000017941 */ /* 0x000fea0003800000 */
.L_x_64:
        /* <DEDUP_REMOVED lines=9> */
.L_x_67:
[----:B------:R-:W-:Y:S05]  /*33f0*/  BSYNC B1 ;  /* 0x0000000000017941 */ /* 0x000fea0003800000 */
.L_x_66:
        /* <DEDUP_REMOVED lines=9> */
.L_x_69:
[----:B------:R-:W-:Y:S05]  /*3490*/  BSYNC B1 ;  /* 0x0000000000017941 */ /* 0x000fea0003800000 */
.L_x_68:
        /* <DEDUP_REMOVED lines=10> */
.L_x_71:
[----:B------:R-:W-:Y:S05]  /*3540*/  BSYNC B1 ;  /* 0x0000000000017941 */ /* 0x000fea0003800000 */
.L_x_70:
        /* <DEDUP_REMOVED lines=10> */
.L_x_73:
[----:B------:R-:W-:Y:S05]  /*35f0*/  BSYNC B1 ;  /* 0x0000000000017941 */ /* 0x000fea0003800000 */
.L_x_72:
        /* <DEDUP_REMOVED lines=9> */
.L_x_75:
[----:B------:R-:W-:Y:S05]  /*3690*/  BSYNC B1 ;  /* 0x0000000000017941 */ /* 0x000fea0003800000 */
.L_x_74:
        /* <DEDUP_REMOVED lines=9> */
.L_x_77:
[----:B------:R-:W-:Y:S05]  /*3730*/  BSYNC B1 ;  /* 0x0000000000017941 */ /* 0x000fea0003800000 */
.L_x_76:
        /* <DEDUP_REMOVED lines=10> */
.L_x_79:
[----:B------:R-:W-:Y:S05]  /*37e0*/  BSYNC B1 ;  /* 0x0000000000017941 */ /* 0x000fea0003800000 */
.L_x_78:
        /* <DEDUP_REMOVED lines=10> */
.L_x_81:
[----:B------:R-:W-:Y:S05]  /*3890*/  BSYNC B1 ;  /* 0x0000000000017941 */ /* 0x000fea0003800000 */
.L_x_80:
        /* <DEDUP_REMOVED lines=9> */
.L_x_83:
[----:B------:R-:W-:Y:S05]  /*3930*/  BSYNC B1 ;  /* 0x0000000000017941 */ /* 0x000fea0003800000 */
.L_x_82:
        /* <DEDUP_REMOVED lines=9> */
.L_x_85:
[----:B------:R-:W-:Y:S05]  /*39d0*/  BSYNC B1 ;  /* 0x0000000000017941 */ /* 0x000fea0003800000 */
.L_x_84:
        /* <DEDUP_REMOVED lines=10> */
.L_x_87:
[----:B------:R-:W-:Y:S05]  /*3a80*/  BSYNC B1 ;  /* 0x0000000000017941 */ /* 0x000fea0003800000 */
.L_x_86:
        /* <DEDUP_REMOVED lines=10> */
.L_x_89:
[----:B------:R-:W-:Y:S05]  /*3b30*/  BSYNC B1 ;  /* 0x0000000000017941 */ /* 0x000fea0003800000 */
.L_x_88:
        /* <DEDUP_REMOVED lines=9> */
.L_x_91:
[----:B------:R-:W-:Y:S05]  /*3bd0*/  BSYNC B1 ;  /* 0x0000000000017941 */ /* 0x000fea0003800000 */
.L_x_90:
        /* <DEDUP_REMOVED lines=9> */
.L_x_93:
[----:B------:R-:W-:Y:S05]  /*3c70*/  BSYNC B1 ;  /* 0x0000000000017941 */ /* 0x000fea0003800000 */
.L_x_92:
        /* <DEDUP_REMOVED lines=10> */
.L_x_95:
[----:B------:R-:W-:Y:S05]  /*3d20*/  BSYNC B1 ;  /* 0x0000000000017941 */ /* 0x000fea0003800000 */
.L_x_94:
        /* <DEDUP_REMOVED lines=10> */
.L_x_97:
[----:B------:R-:W-:Y:S05]  /*3dd0*/  BSYNC B1 ;  /* 0x0000000000017941 */ /* 0x000fea0003800000 */
.L_x_96:
        /* <DEDUP_REMOVED lines=9> */
.L_x_99:
[----:B------:R-:W-:Y:S05]  /*3e70*/  BSYNC B1 ;  /* 0x0000000000017941 */ /* 0x000fea0003800000 */
.L_x_98:
        /* <DEDUP_REMOVED lines=9> */
.L_x_101:
[----:B------:R-:W-:Y:S05]  /*3f10*/  BSYNC B1 ;  /* 0x0000000000017941 */ /* 0x000fea0003800000 */
.L_x_100:
        /* <DEDUP_REMOVED lines=10> */
.L_x_103:
[----:B------:R-:W-:Y:S05]  /*3fc0*/  BSYNC B1 ;  /* 0x0000000000017941 */ /* 0x000fea0003800000 */
.L_x_102:
        /* <DEDUP_REMOVED lines=10> */
.L_x_105:
[----:B------:R-:W-:Y:S05]  /*4070*/  BSYNC B1 ;  /* 0x0000000000017941 */ /* 0x000fea0003800000 */
.L_x_104:
        /* <DEDUP_REMOVED lines=9> */
.L_x_107:
[----:B------:R-:W-:Y:S05]  /*4110*/  BSYNC B1 ;  /* 0x0000000000017941 */ /* 0x000fea0003800000 */
.L_x_106:
        /* <DEDUP_REMOVED lines=9> */
.L_x_109:
[----:B------:R-:W-:Y:S05]  /*41b0*/  BSYNC B1 ;  /* 0x0000000000017941 */ /* 0x000fea0003800000 */
.L_x_108:
        /* <DEDUP_REMOVED lines=10> */
.L_x_111:
[----:B------:R-:W-:Y:S05]  /*4260*/  BSYNC B1 ;  /* 0x0000000000017941 */ /* 0x000fea0003800000 */
.L_x_110:
        /* <DEDUP_REMOVED lines=10> */
.L_x_113:
[----:B------:R-:W-:Y:S05]  /*4310*/  BSYNC B1 ;  /* 0x0000000000017941 */ /* 0x000fea0003800000 */
.L_x_112:
        /* <DEDUP_REMOVED lines=9> */
.L_x_115:
[----:B------:R-:W-:Y:S05]  /*43b0*/  BSYNC B1 ;  /* 0x0000000000017941 */ /* 0x000fea0003800000 */
.L_x_114:
        /* <DEDUP_REMOVED lines=9> */
.L_x_117:
[----:B------:R-:W-:Y:S05]  /*4450*/  BSYNC B1 ;  /* 0x0000000000017941 */ /* 0x000fea0003800000 */
.L_x_116:
        /* <DEDUP_REMOVED lines=10> */
.L_x_119:
[----:B------:R-:W-:Y:S05]  /*4500*/  BSYNC B1 ;  /* 0x0000000000017941 */ /* 0x000fea0003800000 */
.L_x_118:
        /* <DEDUP_REMOVED lines=10> */
.L_x_121:
[----:B------:R-:W-:Y:S05]  /*45b0*/  BSYNC B1 ;  /* 0x0000000000017941 */ /* 0x000fea0003800000 */
.L_x_120:
        /* <DEDUP_REMOVED lines=9> */
.L_x_123:
[----:B------:R-:W-:Y:S05]  /*4650*/  BSYNC B1 ;  /* 0x0000000000017941 */ /* 0x000fea0003800000 */
.L_x_122:
        /* <DEDUP_REMOVED lines=9> */
.L_x_125:
[----:B------:R-:W-:Y:S05]  /*46f0*/  BSYNC B1 ;  /* 0x0000000000017941 */ /* 0x000fea0003800000 */
.L_x_124:
        /* <DEDUP_REMOVED lines=10> */
.L_x_127:
[----:B------:R-:W-:Y:S05]  /*47a0*/  BSYNC B1 ;  /* 0x0000000000017941 */ /* 0x000fea0003800000 */
.L_x_126:
        /* <DEDUP_REMOVED lines=10> */
.L_x_129:
[----:B------:R-:W-:Y:S05]  /*4850*/  BSYNC B1 ;  /* 0x0000000000017941 */ /* 0x000fea0003800000 */
.L_x_128:
        /* <DEDUP_REMOVED lines=9> */
.L_x_131:
[----:B------:R-:W-:Y:S05]  /*48f0*/  BSYNC B1 ;  /* 0x0000000000017941 */ /* 0x000fea0003800000 */
.L_x_130:
        /* <DEDUP_REMOVED lines=9> */
.L_x_133:
[----:B------:R-:W-:Y:S05]  /*4990*/  BSYNC B1 ;  /* 0x0000000000017941 */ /* 0x000fea0003800000 */
.L_x_132:
        /* <DEDUP_REMOVED lines=10> */
.L_x_135:
[----:B------:R-:W-:Y:S05]  /*4a40*/  BSYNC B1 ;  /* 0x0000000000017941 */ /* 0x000fea0003800000 */
.L_x_134:
        /* <DEDUP_REMOVED lines=10> */
.L_x_137:
[----:B------:R-:W-:Y:S05]  /*4af0*/  BSYNC B1 ;  /* 0x0000000000017941 */ /* 0x000fea0003800000 */
.L_x_136:
        /* <DEDUP_REMOVED lines=9> */
.L_x_139:
[----:B------:R-:W-:Y:S05]  /*4b90*/  BSYNC B1 ;  /* 0x0000000000017941 */ /* 0x000fea0003800000 */
.L_x_138:
        /* <DEDUP_REMOVED lines=9> */
.L_x_141:
[----:B------:R-:W-:Y:S05]  /*4c30*/  BSYNC B1 ;  /* 0x0000000000017941 */ /* 0x000fea0003800000 */
.L_x_140:
        /* <DEDUP_REMOVED lines=10> */
.L_x_143:
[----:B------:R-:W-:Y:S05]  /*4ce0*/  BSYNC B1 ;  /* 0x0000000000017941 */ /* 0x000fea0003800000 */
.L_x_142:
        /* <DEDUP_REMOVED lines=10> */
.L_x_145:
[----:B------:R-:W-:Y:S05]  /*4d90*/  BSYNC B1 ;  /* 0x0000000000017941 */ /* 0x000fea0003800000 */
.L_x_144:
        /* <DEDUP_REMOVED lines=9> */
.L_x_147:
[----:B------:R-:W-:Y:S05]  /*4e30*/  BSYNC B1 ;  /* 0x0000000000017941 */ /* 0x000fea0003800000 */
.L_x_146:
        /* <DEDUP_REMOVED lines=9> */
.L_x_149:
[----:B------:R-:W-:Y:S05]  /*4ed0*/  BSYNC B1 ;  /* 0x0000000000017941 */ /* 0x000fea0003800000 */
.L_x_148:
        /* <DEDUP_REMOVED lines=10> */
.L_x_151:
[----:B------:R-:W-:Y:S05]  /*4f80*/  BSYNC B1 ;  /* 0x0000000000017941 */ /* 0x000fea0003800000 */
.L_x_150:
[----:B-----5:R-:W-:Y:S01]  /*4f90*/  LOP3.LUT R5, R24, 0xffffe000, RZ, 0xc0, !PT ;  /* 0xffffe00018057812 */ /* 0x020fe200078ec0ff */
[----:B------:R-:W-:Y:S01]  /*4fa0*/  BSSY B1, `(.L_x_152) ;  /* 0x000000b000017945 */ /* 0x000fe20003800000 */
[----:B------:R-:W-:Y:S01]  /*4fb0*/  ISETP.GT.AND P1, PT, R4, 0x79, PT ;  /* 0x000000790400780c */ /* 0x000fe20003f24270 */
[----:B------:R-:W-:Y:S02]  /*4fc0*/  @P2 IMAD.MOV.U32 R4, RZ, RZ, R10 ;  /* 0x000000ffff042224 */ /* 0x000fe400078e000a */
[----:B------:R-:W-:Y:S01]  /*4fd0*/  FMUL R5, R5, R90 ;  /* 0x0000005a05057220 */ /* 0x000fe20000400000 */
[----:B------:R-:W-:-:S03]  /*4fe0*/  ISETP.GT.AND P3, PT, R3, RZ, P1 ;  /* 0x000000ff0300720c */ /* 0x000fc60000f64270 */
[----:B------:R-:W-:Y:S01]  /*4ff0*/  FFMA R15, R84, R23, R5 ;  /* 0x00000017540f7223 */ /* 0x000fe20000000005 */
[----:B------:R-:W-:-:S04]  /*5000*/  @P2 IMAD.MOV.U32 R5, RZ, RZ, R11 ;  /* 0x000000ffff052224 */ /* 0x000fc800078e000b */
[----:B------:R-:W-:-:S05]  /*5010*/  F2FP.TF32.F32.PACK_B R15, R15 ;  /* 0x0000000fff0f723e */ /* 0x000fca00024050ff */
[----:B------:R0:W-:Y:S01]  /*5020*/  @P2 STG.E desc[UR36][R4.64+0x1e0], R15 ;  /* 0x0001e00f04002986 */ /* 0x0001e2000c101924 */
[----:B------:R-:W-:Y:S05]  /*5030*/  @!P3 BRA `(.L_x_153) ;  /* 0x000000000004b947 */ /* 0x000fea0003800000 */
[----:B------:R0:W5:Y:S02]  /*5040*/  LDG.E.LTC128B R24, desc[UR36][R6.64+0x1e4] ;  /* 0x0001e42406187981 */ /* 0x000164000c1e1920 */
.L_x_153:
[----:B------:R-:W-:Y:S05]  /*5050*/  BSYNC B1 ;  /* 0x0000000000017941 */ /* 0x000fea0003800000 */
.L_x_152:
        /* <DEDUP_REMOVED lines=9> */
.L_x_155:
[----:B------:R-:W-:Y:S05]  /*50f0*/  BSYNC B1 ;  /* 0x0000000000017941 */ /* 0x000fea0003800000 */
.L_x_154:
[----:B-----5:R-:W-:Y:S01]  /*5100*/  LOP3.LUT R5, R24, 0xffffe000, RZ, 0xc0, !PT ;  /* 0xffffe00018057812 */ /* 0x020fe200078ec0ff */
[----:B------:R-:W-:Y:S01]  /*5110*/  @P0 IMAD.MOV.U32 R4, RZ, RZ, R12 ;  /* 0x000000ffff040224 */ /* 0x000fe200078e000c */
[----:B------:R-:W-:Y:S01]  /*5120*/  ISETP.GT.AND P1, PT, R3, 0x8, P1 ;  /* 0x000000080300780c */ /* 0x000fe20000f24270 */
[----:B------:R-:W-:Y:S02]  /*5130*/  BSSY B1, `(.L_x_156) ;  /* 0x0000008000017945 */ /* 0x000fe40003800000 */
[----:B------:R-:W-:-:S04]  /*5140*/  FMUL R5, R5, R90 ;  /* 0x0000005a05057220 */ /* 0x000fc80000400000 */
[----:B-1----:R-:W-:Y:S01]  /*5150*/  FFMA R7, R86, R23, R5 ;  /* 0x0000001756077223 */ /* 0x002fe20000000005 */
[----:B------:R-:W-:-:S04]  /*5160*/  @P0 IMAD.MOV.U32 R5, RZ, RZ, R13 ;  /* 0x000000ffff050224 */ /* 0x000fc800078e000d */
[----:B------:R-:W-:-:S05]  /*5170*/  F2FP.TF32.F32.PACK_B R7, R7 ;  /* 0x00000007ff07723e */ /* 0x000fca00024050ff */
[----:B------:R1:W-:Y:S01]  /*5180*/  @P0 STG.E desc[UR36][R4.64+0x1e0], R7 ;  /* 0x0001e00704000986 */ /* 0x0003e2000c101924 */
[----:B------:R-:W-:Y:S05]  /*5190*/  @!P1 BRA `(.L_x_157) ;  /* 0x0000000000049947 */ /* 0x000fea0003800000 */
[----:B------:R0:W5:Y:S02]  /*51a0*/  LDG.E.LTC128B R24, desc[UR36][R8.64+0x1e4] ;  /* 0x0001e42408187981 */ /* 0x000164000c1e1920 */
.L_x_157:
[----:B------:R-:W-:Y:S05]  /*51b0*/  BSYNC B1 ;  /* 0x0000000000017941 */ /* 0x000fea0003800000 */
.L_x_156:
[----:B------:R-:W-:Y:S05]  /*51c0*/  @!P1 BRA `(.L_x_158) ;  /* 0x0000001000e89947 */ /* 0x000fea0003800000 */
[----:B-----5:R-:W-:-:S05]  /*51d0*/  LOP3.LUT R3, R24, 0xffffe000, RZ, 0xc0, !PT ;  /* 0xffffe00018037812 */ /* 0x020fca00078ec0ff */
[----:B-1----:R-:W-:-:S04]  /*51e0*/  FMUL R4, R3, R90 ;  /* 0x0000005a03047220 */ /* 0x002fc80000400000 */
[----:B------:R-:W-:-:S05]  /*51f0*/  FFMA R87, R87, R23, R4 ;  /* 0x0000001757577223 */ /* 0x000fca0000000004 */
[----:B------:R-:W-:-:S05]  /*5200*/  F2FP.TF32.F32.PACK_B R87, R87 ;  /* 0x00000057ff57723e */ /* 0x000fca00024050ff */
[----:B------:R1:W-:Y:S01]  /*5210*/  STG.E desc[UR36][R12.64+0x1e4], R87 ;  /* 0x0001e4570c007986 */ /* 0x0003e2000c101924 */
[----:B------:R-:W-:Y:S05]  /*5220*/  BRA `(.L_x_158) ;  /* 0x0000001000d07947 */ /* 0x000fea0003800000 */
.L_x_33:
[----:B------:R-:W-:Y:S01]  /*5230*/  ISETP.GT.AND P4, PT, R4, 0x1, PT ;  /* 0x000000010400780c */ /* 0x000fe20003f84270 */
[----:B------:R-:W-:Y:S01]  /*5240*/  ULDC.64 UR4, c[0x0][0x5c0] ;  /* 0x0001700000047ab9 */ /* 0x000fe20000000a00 */
[-C--:B------:R-:W-:Y:S01]  /*5250*/  FMUL R5, R24, R23.reuse ;  /* 0x0000001718057220 */ /* 0x080fe20000400000 */
[----:B------:R-:W-:Y:S01]  /*5260*/  LEA R6, P3, R106, UR4, 0x2 ;  /* 0x000000046a067c11 */ /* 0x000fe2000f8610ff */
[-C--:B------:R-:W-:Y:S01]  /*5270*/  FMUL R25, R25, R23.reuse ;  /* 0x0000001719197220 */ /* 0x080fe20000400000 */
[----:B------:R-:W-:Y:S01]  /*5280*/  ISETP.GT.AND P1, PT, R3, RZ, P4 ;  /* 0x000000ff0300720c */ /* 0x000fe20002724270 */
[-C--:B------:R-:W-:Y:S01]  /*5290*/  FMUL R11, R26, R23.reuse ;  /* 0x000000171a0b7220 */ /* 0x080fe20000400000 */
[----:B------:R-:W-:Y:S01]  /*52a0*/  LEA.HI.X R7, R106, UR5, R117, 0x2, P3 ;  /* 0x000000056a077c11 */ /* 0x000fe200098f1475 */
[----:B------:R-:W-:Y:S01]  /*52b0*/  FMUL R27, R27, R23 ;  /* 0x000000171b1b7220 */ /* 0x000fe20000400000 */
[----:B------:R-:W-:Y:S01]  /*52c0*/  F2FP.TF32.F32.PACK_B R5, R5 ;  /* 0x00000005ff05723e */ /* 0x000fe200024050ff */
[----:B------:R-:W-:Y:S01]  /*52d0*/  FMUL R29, R29, R23 ;  /* 0x000000171d1d7220 */ /* 0x000fe20000400000 */
[----:B------:R-:W-:Y:S01]  /*52e0*/  F2FP.TF32.F32.PACK_B R25, R25 ;  /* 0x00000019ff19723e */ /* 0x000fe200024050ff */
[-C--:B------:R-:W-:Y:S01]  /*52f0*/  FMUL R31, R31, R23.reuse ;  /* 0x000000171f1f7220 */ /* 0x080fe20000400000 */
[C---:B------:R-:W-:Y:S01]  /*5300*/  SHF.L.U64.HI R9, R91.reuse, 0x2, R92 ;  /* 0x000000025b097819 */ /* 0x040fe2000001025c */
[----:B------:R0:W-:Y:S01]  /*5310*/  @P2 STG.E desc[UR36][R6.64], R5 ;  /* 0x0000000506002986 */ /* 0x0001e2000c101924 */
[----:B------:R-:W-:Y:S01]  /*5320*/  LEA R8, P3, R91, R6, 0x2 ;  /* 0x000000065b087211 */ /* 0x000fe200078610ff */
[-C--:B------:R-:W-:Y:S01]  /*5330*/  FMUL R13, R32, R23.reuse ;  /* 0x00000017200d7220 */ /* 0x080fe20000400000 */
[C---:B------:R-:W-:Y:S01]  /*5340*/  ISETP.GT.AND P2, PT, R4.reuse, 0x8, PT ;  /* 0x000000080400780c */ /* 0x040fe20003f44270 */
[----:B------:R-:W-:Y:S01]  /*5350*/  @P1 STG.E desc[UR36][R6.64+0x4], R25 ;  /* 0x0000041906001986 */ /* 0x000fe2000c101924 */
[----:B------:R-:W-:Y:S01]  /*5360*/  ISETP.GT.AND P1, PT, R4, 0x9, PT ;  /* 0x000000090400780c */ /* 0x000fe20003f24270 */
[----:B------:R-:W-:Y:S01]  /*5370*/  IMAD.X R9, R9, 0x1, R7, P3 ;  /* 0x0000000109097824 */ /* 0x000fe200018e0607 */
[----:B------:R-:W-:Y:S01]  /*5380*/  ISETP.GT.AND P0, PT, R3, 0x8, P0 ;  /* 0x000000080300780c */ /* 0x000fe20000704270 */
[-C--:B------:R-:W-:Y:S01]  /*5390*/  FMUL R33, R33, R23.reuse ;  /* 0x0000001721217220 */ /* 0x080fe20000400000 */
[----:B------:R-:W-:Y:S01]  /*53a0*/  ISETP.GT.AND P4, PT, R3, 0x8, P4 ;  /* 0x000000080300780c */ /* 0x000fe20002784270 */
[-C--:B------:R-:W-:Y:S01]  /*53b0*/  FMUL R35, R35, R23.reuse ;  /* 0x0000001723237220 */ /* 0x080fe20000400000 */
[C---:B------:R-:W-:Y:S01]  /*53c0*/  ISETP.GT.AND P5, PT, R3.reuse, RZ, P2 ;  /* 0x000000ff0300720c */ /* 0x040fe200017a4270 */
[-C--:B0-----:R-:W-:Y:S01]  /*53d0*/  FMUL R5, R28, R23.reuse ;  /* 0x000000171c057220 */ /* 0x081fe20000400000 */
[----:B------:R-:W-:Y:S01]  /*53e0*/  ISETP.GT.AND P3, PT, R3, RZ, P1 ;  /* 0x000000ff0300720c */ /* 0x000fe20000f64270 */
[----:B------:R-:W-:Y:S01]  /*53f0*/  FMUL R37, R37, R23 ;  /* 0x0000001725257220 */ /* 0x000fe20000400000 */
[----:B------:R-:W-:Y:S01]  /*5400*/  F2FP.TF32.F32.PACK_B R11, R11 ;  /* 0x0000000bff0b723e */ /* 0x000fe200024050ff */
[----:B------:R-:W-:Y:S01]  /*5410*/  FMUL R39, R39, R23 ;  /* 0x0000001727277220 */ /* 0x000fe20000400000 */
[----:B------:R-:W-:Y:S01]  /*5420*/  F2FP.TF32.F32.PACK_B R27, R27 ;  /* 0x0000001bff1b723e */ /* 0x000fe200024050ff */
[----:B------:R-:W-:Y:S01]  /*5430*/  FMUL R41, R41, R23 ;  /* 0x0000001729297220 */ /* 0x000fe20000400000 */
[----:B------:R-:W-:Y:S01]  /*5440*/  F2FP.TF32.F32.PACK_B R5, R5 ;  /* 0x00000005ff05723e */ /* 0x000fe200024050ff */
[----:B------:R0:W-:Y:S01]  /*5450*/  @P0 STG.E desc[UR36][R8.64], R11 ;  /* 0x0000000b08000986 */ /* 0x0001e2000c101924 */
[----:B------:R-:W-:Y:S01]  /*5460*/  F2FP.TF32.F32.PACK_B R29, R29 ;  /* 0x0000001dff1d723e */ /* 0x000fe200024050ff */
[-C--:B------:R-:W-:Y:S01]  /*5470*/  FMUL R43, R43, R23.reuse ;  /* 0x000000172b2b7220 */ /* 0x080fe20000400000 */
[C---:B------:R-:W-:Y:S01]  /*5480*/  ISETP.GT.AND P0, PT, R4.reuse, 0x10, PT ;  /* 0x000000100400780c */ /* 0x040fe20003f04270 */
[----:B------:R-:W-:Y:S01]  /*5490*/  @P4 STG.E desc[UR36][R8.64+0x4], R27 ;  /* 0x0000041b08004986 */ /* 0x000fe2000c101924 */
[----:B------:R-:W-:Y:S01]  /*54a0*/  ISETP.GT.AND P2, PT, R3, 0x8, P2 ;  /* 0x000000080300780c */ /* 0x000fe20001744270 */
[-C--:B------:R-:W-:Y:S01]  /*54b0*/  FMUL R45, R45, R23.reuse ;  /* 0x000000172d2d7220 */ /* 0x080fe20000400000 */
[C---:B------:R-:W-:Y:S01]  /*54c0*/  ISETP.GT.AND P1, PT, R3.reuse, 0x8, P1 ;  /* 0x000000080300780c */ /* 0x040fe20000f24270 */
[----:B------:R1:W-:Y:S01]  /*54d0*/  @P5 STG.E desc[UR36][R6.64+0x20], R5 ;  /* 0x0000200506005986 */ /* 0x0003e2000c101924 */
[----:B------:R-:W-:Y:S01]  /*54e0*/  ISETP.GT.AND P5, PT, R3, RZ, P0 ;  /* 0x000000ff0300720c */ /* 0x000fe200007a4270 */
[----:B------:R-:W-:Y:S01]  /*54f0*/  FMUL R47, R47, R23 ;  /* 0x000000172f2f7220 */ /* 0x000fe20000400000 */
[----:B------:R-:W-:Y:S01]  /*5500*/  F2FP.TF32.F32.PACK_B R31, R31 ;  /* 0x0000001fff1f723e */ /* 0x000fe200024050ff */
[----:B------:R-:W-:Y:S01]  /*5510*/  @P3 STG.E desc[UR36][R6.64+0x24], R29 ;  /* 0x0000241d06003986 */ /* 0x000fe2000c101924 */
[----:B------:R-:W-:Y:S01]  /*5520*/  ISETP.GT.AND P3, PT, R4, 0x11, PT ;  /* 0x000000110400780c */ /* 0x000fe20003f64270 */
[----:B0-----:R-:W-:Y:S01]  /*5530*/  FMUL R11, R30, R23 ;  /* 0x000000171e0b7220 */ /* 0x001fe20000400000 */
[----:B------:R-:W-:Y:S01]  /*5540*/  F2FP.TF32.F32.PACK_B R13, R13 ;  /* 0x0000000dff0d723e */ /* 0x000fe200024050ff */
[-C--:B------:R-:W-:Y:S01]  /*5550*/  FMUL R49, R49, R23.reuse ;  /* 0x0000001731317220 */ /* 0x080fe20000400000 */
[----:B------:R-:W-:Y:S01]  /*5560*/  ISETP.GT.AND P4, PT, R3, RZ, P3 ;  /* 0x000000ff0300720c */ /* 0x000fe20001f84270 */
[----:B------:R-:W-:Y:S01]  /*5570*/  FMUL R51, R51, R23 ;  /* 0x0000001733337220 */ /* 0x000fe20000400000 */
[----:B------:R-:W-:Y:S01]  /*5580*/  F2FP.TF32.F32.PACK_B R11, R11 ;  /* 0x0000000bff0b723e */ /* 0x000fe200024050ff */
[----:B-1----:R-:W-:Y:S01]  /*5590*/  FMUL R5, R34, R23 ;  /* 0x0000001722057220 */ /* 0x002fe20000400000 */
[----:B------:R-:W-:Y:S01]  /*55a0*/  F2FP.TF32.F32.PACK_B R33, R33 ;  /* 0x00000021ff21723e */ /* 0x000fe200024050ff */
[-C--:B------:R-:W-:Y:S01]  /*55b0*/  FMUL R53, R53, R23.reuse ;  /* 0x0000001735357220 */ /* 0x080fe20000400000 */
[----:B------:R-:W-:Y:S01]  /*55c0*/  ISETP.GT.AND P0, PT, R3, 0x8, P0 ;  /* 0x000000080300780c */ /* 0x000fe20000704270 */
[----:B------:R0:W-:Y:S01]  /*55d0*/  @P2 STG.E desc[UR36][R8.64+0x20], R11 ;  /* 0x0000200b08002986 */ /* 0x0001e2000c101924 */
[C---:B------:R-:W-:Y:S01]  /*55e0*/  ISETP.GT.AND P2, PT, R4.reuse, 0x19, PT ;  /* 0x000000190400780c */ /* 0x040fe20003f44270 */
[----:B------:R-:W-:Y:S01]  /*55f0*/  FMUL R55, R55, R23 ;  /* 0x0000001737377220 */ /* 0x000fe20000400000 */
[----:B------:R-:W-:Y:S01]  /*5600*/  F2FP.TF32.F32.PACK_B R5, R5 ;  /* 0x00000005ff05723e */ /* 0x000fe200024050ff */
[----:B------:R-:W-:Y:S01]  /*5610*/  @P1 STG.E desc[UR36][R8.64+0x24], R31 ;  /* 0x0000241f08001986 */ /* 0x000fe2000c101924 */
[----:B------:R-:W-:Y:S01]  /*5620*/  ISETP.GT.AND P1, PT, R4, 0x18, PT ;  /* 0x000000180400780c */ /* 0x000fe20003f24270 */
[----:B------:R-:W-:Y:S01]  /*5630*/  FMUL R57, R57, R23 ;  /* 0x0000001739397220 */ /* 0x000fe20000400000 */
[----:B------:R-:W-:Y:S01]  /*5640*/  F2FP.TF32.F32.PACK_B R35, R35 ;  /* 0x00000023ff23723e */ /* 0x000fe200024050ff */
[----:B------:R1:W-:Y:S01]  /*5650*/  @P5 STG.E desc[UR36][R6.64+0x40], R13 ;  /* 0x0000400d06005986 */ /* 0x0003e2000c101924 */
[----:B------:R-:W-:Y:S01]  /*5660*/  ISETP.GT.AND P5, PT, R3, RZ, P1 ;  /* 0x000000ff0300720c */ /* 0x000fe20000fa4270 */
[----:B------:R-:W-:Y:S01]  /*5670*/  FMUL R59, R59, R23 ;  /* 0x000000173b3b7220 */ /* 0x000fe20000400000 */
[----:B------:R-:W-:Y:S01]  /*5680*/  F2FP.TF32.F32.PACK_B R37, R37 ;  /* 0x00000025ff25723e */ /* 0x000fe200024050ff */
[----:B------:R-:W-:Y:S01]  /*5690*/  @P4 STG.E desc[UR36][R6.64+0x44], R33 ;  /* 0x0000442106004986 */ /* 0x000fe2000c101924 */
[C---:B------:R-:W-:Y:S01]  /*56a0*/  ISETP.GT.AND P4, PT, R3.reuse, 0x8, P3 ;  /* 0x000000080300780c */ /* 0x040fe20001f84270 */
[-C--:B0-----:R-:W-:Y:S01]  /*56b0*/  FMUL R11, R36, R23.reuse ;  /* 0x00000017240b7220 */ /* 0x081fe20000400000 */
[----:B------:R-:W-:Y:S01]  /*56c0*/  ISETP.GT.AND P3, PT, R3, RZ, P2 ;  /* 0x000000ff0300720c */ /* 0x000fe20001764270 */
[----:B------:R0:W-:Y:S01]  /*56d0*/  @P0 STG.E desc[UR36][R8.64+0x40], R5 ;  /* 0x0000400508000986 */ /* 0x0001e2000c101924 */
[----:B------:R-:W-:Y:S01]  /*56e0*/  ISETP.GT.AND P0, PT, R4, 0x20, PT ;  /* 0x000000200400780c */ /* 0x000fe20003f04270 */
[----:B------:R-:W-:Y:S01]  /*56f0*/  FMUL R61, R61, R23 ;  /* 0x000000173d3d7220 */ /* 0x000fe20000400000 */
[----:B------:R-:W-:Y:S01]  /*5700*/  F2FP.TF32.F32.PACK_B R11, R11 ;  /* 0x0000000bff0b723e */ /* 0x000fe200024050ff */
[-C--:B-1----:R-:W-:Y:S01]  /*5710*/  FMUL R13, R40, R23.reuse ;  /* 0x00000017280d7220 */ /* 0x082fe20000400000 */
[----:B------:R-:W-:Y:S01]  /*5720*/  ISETP.GT.AND P1, PT, R3, 0x8, P1 ;  /* 0x000000080300780c */ /* 0x000fe20000f24270 */
[----:B------:R-:W-:Y:S01]  /*5730*/  FMUL R63, R63, R23 ;  /* 0x000000173f3f7220 */ /* 0x000fe20000400000 */
[----:B------:R-:W-:Y:S01]  /*5740*/  F2FP.TF32.F32.PACK_B R39, R39 ;  /* 0x00000027ff27723e */ /* 0x000fe200024050ff */
[----:B------:R-:W-:Y:S01]  /*5750*/  FMUL R65, R65, R23 ;  /* 0x0000001741417220 */ /* 0x000fe20000400000 */
[----:B------:R-:W-:Y:S01]  /*5760*/  F2FP.TF32.F32.PACK_B R13, R13 ;  /* 0x0000000dff0d723e */ /* 0x000fe200024050ff */
[----:B------:R-:W-:Y:S01]  /*5770*/  @P4 STG.E desc[UR36][R8.64+0x44], R35 ;  /* 0x0000442308004986 */ /* 0x000fe2000c101924 */
[C---:B------:R-:W-:Y:S01]  /*5780*/  ISETP.GT.AND P4, PT, R3.reuse, 0x8, P2 ;  /* 0x000000080300780c */ /* 0x040fe20001784270 */
[-C--:B0-----:R-:W-:Y:S01]  /*5790*/  FMUL R5, R38, R23.reuse ;  /* 0x0000001726057220 */ /* 0x081fe20000400000 */
[C---:B------:R-:W-:Y:S01]  /*57a0*/  ISETP.GT.AND P2, PT, R4.reuse, 0x21, PT ;  /* 0x000000210400780c */ /* 0x040fe20003f44270 */
[----:B------:R0:W-:Y:S01]  /*57b0*/  @P5 STG.E desc[UR36][R6.64+0x60], R11 ;  /* 0x0000600b06005986 */ /* 0x0001e2000c101924 */
[----:B------:R-:W-:Y:S01]  /*57c0*/  ISETP.GT.AND P5, PT, R3, RZ, P0 ;  /* 0x000000ff0300720c */ /* 0x000fe200007a4270 */
[----:B------:R-:W-:Y:S01]  /*57d0*/  FMUL R67, R67, R23 ;  /* 0x0000001743437220 */ /* 0x000fe20000400000 */
[----:B------:R-:W-:Y:S01]  /*57e0*/  F2FP.TF32.F32.PACK_B R5, R5 ;  /* 0x00000005ff05723e */ /* 0x000fe200024050ff */
[----:B------:R-:W-:Y:S01]  /*57f0*/  @P3 STG.E desc[UR36][R6.64+0x64], R37 ;  /* 0x0000642506003986 */ /* 0x000fe2000c101924 */
[----:B------:R-:W-:Y:S01]  /*5800*/  ISETP.GT.AND P3, PT, R3, RZ, P2 ;  /* 0x000000ff0300720c */ /* 0x000fe20001764270 */
[----:B------:R-:W-:Y:S01]  /*5810*/  FMUL R69, R69, R23 ;  /* 0x0000001745457220 */ /* 0x000fe20000400000 */
[----:B------:R-:W-:Y:S01]  /*5820*/  F2FP.TF32.F32.PACK_B R41, R41 ;  /* 0x00000029ff29723e */ /* 0x000fe200024050ff */
[----:B------:R1:W-:Y:S01]  /*5830*/  @P1 STG.E desc[UR36][R8.64+0x60], R5 ;  /* 0x0000600508001986 */ /* 0x0003e2000c101924 */
[----:B------:R-:W-:Y:S01]  /*5840*/  ISETP.GT.AND P1, PT, R4, 0x28, PT ;  /* 0x000000280400780c */ /* 0x000fe20003f24270 */
[-C--:B------:R-:W-:Y:S01]  /*5850*/  FMUL R71, R71, R23.reuse ;  /* 0x0000001747477220 */ /* 0x080fe20000400000 */
[C---:B------:R-:W-:Y:S01]  /*5860*/  ISETP.GT.AND P0, PT, R3.reuse, 0x8, P0 ;  /* 0x000000080300780c */ /* 0x040fe20000704270 */
[----:B------:R-:W-:Y:S01]  /*5870*/  @P4 STG.E desc[UR36][R8.64+0x64], R39 ;  /* 0x0000642708004986 */ /* 0x000fe2000c101924 */
[C---:B------:R-:W-:Y:S01]  /*5880*/  ISETP.GT.AND P4, PT, R3.reuse, 0x8, P2 ;  /* 0x000000080300780c */ /* 0x040fe20001784270 */
[-C--:B0-----:R-:W-:Y:S01]  /*5890*/  FMUL R11, R44, R23.reuse ;  /* 0x000000172c0b7220 */ /* 0x081fe20000400000 */
[----:B------:R-:W-:Y:S01]  /*58a0*/  ISETP.GT.AND P2, PT, R4, 0x29, PT ;  /* 0x000000290400780c */ /* 0x000fe20003f44270 */
[----:B------:R0:W-:Y:S01]  /*58b0*/  @P5 STG.E desc[UR36][R6.64+0x80], R13 ;  /* 0x0000800d06005986 */ /* 0x0001e2000c101924 */
[----:B------:R-:W-:Y:S01]  /*58c0*/  ISETP.GT.AND P5, PT, R3, RZ, P1 ;  /* 0x000000ff0300720c */ /* 0x000fe20000fa4270 */
[----:B------:R-:W-:Y:S01]  /*58d0*/  FMUL R73, R73, R23 ;  /* 0x0000001749497220 */ /* 0x000fe20000400000 */
[----:B------:R-:W-:Y:S01]  /*58e0*/  F2FP.TF32.F32.PACK_B R43, R43 ;  /* 0x0000002bff2b723e */ /* 0x000fe200024050ff */
[-C--:B-1----:R-:W-:Y:S01]  /*58f0*/  FMUL R5, R42, R23.reuse ;  /* 0x000000172a057220 */ /* 0x082fe20000400000 */
[----:B------:R-:W-:Y:S01]  /*5900*/  @P3 STG.E desc[UR36][R6.64+0x84], R41 ;  /* 0x0000842906003986 */ /* 0x000fe2000c101924 */
[----:B------:R-:W-:Y:S01]  /*5910*/  ISETP.GT.AND P3, PT, R3, RZ, P2 ;  /* 0x000000ff0300720c */ /* 0x000fe20001764270 */
[----:B------:R-:W-:Y:S01]  /*5920*/  FMUL R75, R75, R23 ;  /* 0x000000174b4b7220 */ /* 0x000fe20000400000 */
[----:B------:R-:W-:Y:S01]  /*5930*/  F2FP.TF32.F32.PACK_B R11, R11 ;  /* 0x0000000bff0b723e */ /* 0x000fe200024050ff */
[----:B------:R-:W-:Y:S01]  /*5940*/  FMUL R77, R77, R23 ;  /* 0x000000174d4d7220 */ /* 0x000fe20000400000 */
[----:B------:R-:W-:Y:S01]  /*5950*/  F2FP.TF32.F32.PACK_B R5, R5 ;  /* 0x00000005ff05723e */ /* 0x000fe200024050ff */
[----:B------:R-:W-:Y:S01]  /*5960*/  FMUL R79, R79, R23 ;  /* 0x000000174f4f7220 */ /* 0x000fe20000400000 */
[----:B------:R-:W-:Y:S01]  /*5970*/  F2FP.TF32.F32.PACK_B R45, R45 ;  /* 0x0000002dff2d723e */ /* 0x000fe200024050ff */
[-C--:B0-----:R-:W-:Y:S01]  /*5980*/  FMUL R13, R48, R23.reuse ;  /* 0x00000017300d7220 */ /* 0x081fe20000400000 */
[----:B------:R-:W-:Y:S01]  /*5990*/  ISETP.GT.AND P1, PT, R3, 0x8, P1 ;  /* 0x000000080300780c */ /* 0x000fe20000f24270 */
[----:B------:R0:W-:Y:S01]  /*59a0*/  @P0 STG.E desc[UR36][R8.64+0x80], R5 ;  /* 0x0000800508000986 */ /* 0x0001e2000c101924 */
[----:B------:R-:W-:Y:S01]  /*59b0*/  ISETP.GT.AND P0, PT, R4, 0x30, PT ;  /* 0x000000300400780c */ /* 0x000fe20003f04270 */
[----:B------:R-:W-:Y:S01]  /*59c0*/  FMUL R81, R81, R23 ;  /* 0x0000001751517220 */ /* 0x000fe20000400000 */
[----:B------:R-:W-:Y:S01]  /*59d0*/  F2FP.TF32.F32.PACK_B R47, R47 ;  /* 0x0000002fff2f723e */ /* 0x000fe200024050ff */
[----:B------:R-:W-:Y:S01]  /*59e0*/  @P4 STG.E desc[UR36][R8.64+0x84], R43 ;  /* 0x0000842b08004986 */ /* 0x000fe2000c101924 */
[C---:B------:R-:W-:Y:S01]  /*59f0*/  ISETP.GT.AND P4, PT, R3.reuse, 0x8, P2 ;  /* 0x000000080300780c */ /* 0x040fe20001784270 */
[-C--:B------:R-:W-:Y:S01]  /*5a00*/  FMUL R15, R82, R23.reuse ;  /* 0x00000017520f7220 */ /* 0x080fe20000400000 */
[----:B------:R-:W-:Y:S01]  /*5a10*/  ISETP.GT.AND P2, PT, R4, 0x31, PT ;  /* 0x000000310400780c */ /* 0x000fe20003f44270 */
[----:B------:R1:W-:Y:S01]  /*5a20*/  @P5 STG.E desc[UR36][R6.64+0xa0], R11 ;  /* 0x0000a00b06005986 */ /* 0x0003e2000c101924 */
[----:B------:R-:W-:Y:S01]  /*5a30*/  ISETP.GT.AND P5, PT, R3, RZ, P0 ;  /* 0x000000ff0300720c */ /* 0x000fe200007a4270 */
[----:B------:R-:W-:Y:S01]  /*5a40*/  FMUL R83, R83, R23 ;  /* 0x0000001753537220 */ /* 0x000fe20000400000 */
[----:B------:R-:W-:Y:S01]  /*5a50*/  F2FP.TF32.F32.PACK_B R13, R13 ;  /* 0x0000000dff0d723e */ /* 0x000fe200024050ff */
[-C--:B0-----:R-:W-:Y:S01]  /*5a60*/  FMUL R5, R46, R23.reuse ;  /* 0x000000172e057220 */ /* 0x081fe20000400000 */
[----:B------:R-:W-:Y:S01]  /*5a70*/  @P3 STG.E desc[UR36][R6.64+0xa4], R45 ;  /* 0x0000a42d06003986 */ /* 0x000fe2000c101924 */
[----:B------:R-:W-:Y:S01]  /*5a80*/  ISETP.GT.AND P3, PT, R3, RZ, P2 ;  /* 0x000000ff0300720c */ /* 0x000fe20001764270 */
[----:B------:R-:W-:Y:S01]  /*5a90*/  FMUL R21, R84, R23 ;  /* 0x0000001754157220 */ /* 0x000fe20000400000 */
[----:B------:R-:W-:Y:S01]  /*5aa0*/  F2FP.TF32.F32.PACK_B R49, R49 ;  /* 0x00000031ff31723e */ /* 0x000fe200024050ff */
[----:B------:R-:W-:Y:S01]  /*5ab0*/  FMUL R85, R85, R23 ;  /* 0x0000001755557220 */ /* 0x000fe20000400000 */
[----:B------:R-:W-:Y:S01]  /*5ac0*/  F2FP.TF32.F32.PACK_B R5, R5 ;  /* 0x00000005ff05723e */ /* 0x000fe200024050ff */
[-C--:B------:R-:W-:Y:S01]  /*5ad0*/  FMUL R87, R87, R23.reuse ;  /* 0x0000001757577220 */ /* 0x080fe20000400000 */
[----:B------:R-:W-:Y:S01]  /*5ae0*/  ISETP.GT.AND P0, PT, R3, 0x8, P0 ;  /* 0x000000080300780c */ /* 0x000fe20000704270 */
[----:B-1----:R-:W-:Y:S01]  /*5af0*/  FMUL R11, R52, R23 ;  /* 0x00000017340b7220 */ /* 0x002fe20000400000 */
[----:B------:R-:W-:Y:S01]  /*5b00*/  F2FP.TF32.F32.PACK_B R51, R51 ;  /* 0x00000033ff33723e */ /* 0x000fe200024050ff */
[----:B------:R0:W-:Y:S01]  /*5b10*/  @P1 STG.E desc[UR36][R8.64+0xa0], R5 ;  /* 0x0000a00508001986 */ /* 0x0001e2000c101924 */
[----:B------:R-:W-:-:S02]  /*5b20*/  ISETP.GT.AND P1, PT, R4, 0x38, PT ;  /* 0x000000380400780c */ /* 0x000fc40003f24270 */
[----:B------:R-:W-:Y:S01]  /*5b30*/  F2FP.TF32.F32.PACK_B R11, R11 ;  /* 0x0000000bff0b723e */ /* 0x000fe200024050ff */
[----:B------:R-:W-:Y:S01]  /*5b40*/  @P4 STG.E desc[UR36][R8.64+0xa4], R47 ;  /* 0x0000a42f08004986 */ /* 0x000fe2000c101924 */
[C---:B------:R-:W-:Y:S02]  /*5b50*/  ISETP.GT.AND P4, PT, R3.reuse, 0x8, P2 ;  /* 0x000000080300780c */ /* 0x040fe40001784270 */
[----:B------:R-:W-:Y:S01]  /*5b60*/  ISETP.GT.AND P2, PT, R4, 0x39, PT ;  /* 0x000000390400780c */ /* 0x000fe20003f44270 */
[----:B------:R1:W-:Y:S01]  /*5b70*/  @P5 STG.E desc[UR36][R6.64+0xc0], R13 ;  /* 0x0000c00d06005986 */ /* 0x0003e2000c101924 */
[C---:B------:R-:W-:Y:S02]  /*5b80*/  ISETP.GT.AND P5, PT, R3.reuse, RZ, P1 ;  /* 0x000000ff0300720c */ /* 0x040fe40000fa4270 */
[----:B------:R-:W-:Y:S01]  /*5b90*/  F2FP.TF32.F32.PACK_B R53, R53 ;  /* 0x00000035ff35723e */ /* 0x000fe200024050ff */
[----:B0-----:R-:W-:Y:S01]  /*5ba0*/  FMUL R5, R50, R23 ;  /* 0x0000001732057220 */ /* 0x001fe20000400000 */
[----:B------:R-:W-:Y:S01]  /*5bb0*/  @P3 STG.E desc[UR36][R6.64+0xc4], R49 ;  /* 0x0000c43106003986 */ /* 0x000fe2000c101924 */
[----:B------:R-:W-:-:S02]  /*5bc0*/  ISETP.GT.AND P3, PT, R3, RZ, P2 ;  /* 0x000000ff0300720c */ /* 0x000fc40001764270 */
[----:B------:R-:W-:Y:S02]  /*5bd0*/  ISETP.GT.AND P1, PT, R3, 0x8, P1 ;  /* 0x000000080300780c */ /* 0x000fe40000f24270 */
[----:B------:R-:W-:Y:S01]  /*5be0*/  F2FP.TF32.F32.PACK_B R5, R5 ;  /* 0x00000005ff05723e */ /* 0x000fe200024050ff */
[----:B-1----:R-:W-:Y:S01]  /*5bf0*/  FMUL R13, R56, R23 ;  /* 0x00000017380d7220 */ /* 0x002fe20000400000 */
[----:B------:R-:W-:-:S03]  /*5c00*/  F2FP.TF32.F32.PACK_B R55, R55 ;  /* 0x00000037ff37723e */ /* 0x000fc600024050ff */
[----:B------:R0:W-:Y:S01]  /*5c10*/  @P0 STG.E desc[UR36][R8.64+0xc0], R5 ;  /* 0x0000c00508000986 */ /* 0x0001e2000c101924 */
[C---:B------:R-:W-:Y:S02]  /*5c20*/  ISETP.GT.AND P0, PT, R4.reuse, 0x40, PT ;  /* 0x000000400400780c */ /* 0x040fe40003f04270 */
        /* <DEDUP_REMOVED lines=71> */
[----:B------:R-:W-:Y:S01]  /*60a0*/  @P3 STG.E desc[UR36][R6.64+0x164], R69 ;  /* 0x0001644506003986 */ /* 0x000fe2000c101924 */
[----:B0-----:R-:W-:Y:S01]  /*60b0*/  FMUL R5, R70, R23 ;  /* 0x0000001746057220 */ /* 0x001fe20000400000 */
[----:B------:R-:W-:-:S02]  /*60c0*/  ISETP.GT.AND P3, PT, R3, RZ, P2 ;  /* 0x000000ff0300720c */ /* 0x000fc40001764270 */
[----:B------:R-:W-:Y:S02]  /*60d0*/  ISETP.GT.AND P0, PT, R3, 0x8, P0 ;  /* 0x000000080300780c */ /* 0x000fe40000704270 */
[----:B------:R-:W-:Y:S01]  /*60e0*/  F2FP.TF32.F32.PACK_B R5, R5 ;  /* 0x00000005ff05723e */ /* 0x000fe200024050ff */
[----:B-1----:R-:W-:Y:S01]  /*60f0*/  FMUL R11, R76, R23 ;  /* 0x000000174c0b7220 */ /* 0x002fe20000400000 */
[----:B------:R-:W-:-:S03]  /*6100*/  F2FP.TF32.F32.PACK_B R75, R75 ;  /* 0x0000004bff4b723e */ /* 0x000fc600024050ff */
[----:B------:R0:W-:Y:S01]  /*6110*/  @P1 STG.E desc[UR36][R8.64+0x160], R5 ;  /* 0x0001600508001986 */ /* 0x0001e2000c101924 */
[----:B------:R-:W-:Y:S02]  /*6120*/  F2FP.TF32.F32.PACK_B R77, R77 ;  /* 0x0000004dff4d723e */ /* 0x000fe400024050ff */
[----:B------:R-:W-:Y:S01]  /*6130*/  F2FP.TF32.F32.PACK_B R11, R11 ;  /* 0x0000000bff0b723e */ /* 0x000fe200024050ff */
[----:B------:R-:W-:Y:S01]  /*6140*/  @P4 STG.E desc[UR36][R8.64+0x164], R71 ;  /* 0x0001644708004986 */ /* 0x000fe2000c101924 */
[C---:B------:R-:W-:Y:S02]  /*6150*/  ISETP.GT.AND P4, PT, R4.reuse, 0x68, PT ;  /* 0x000000680400780c */ /* 0x040fe40003f84270 */
[----:B------:R-:W-:Y:S01]  /*6160*/  F2FP.TF32.F32.PACK_B R79, R79 ;  /* 0x0000004fff4f723e */ /* 0x000fe200024050ff */
[----:B------:R1:W-:Y:S01]  /*6170*/  @P5 STG.E desc[UR36][R6.64+0x180], R13 ;  /* 0x0001800d06005986 */ /* 0x0003e2000c101924 */
[----:B------:R-:W-:Y:S02]  /*6180*/  ISETP.GT.AND P5, PT, R4, 0x69, PT ;  /* 0x000000690400780c */ /* 0x000fe40003fa4270 */
[----:B------:R-:W-:Y:S01]  /*6190*/  F2FP.TF32.F32.PACK_B R81, R81 ;  /* 0x00000051ff51723e */ /* 0x000fe200024050ff */
[----:B------:R-:W-:Y:S01]  /*61a0*/  @P3 STG.E desc[UR36][R6.64+0x184], R73 ;  /* 0x0001844906003986 */ /* 0x000fe2000c101924 */
[C---:B------:R-:W-:Y:S01]  /*61b0*/  ISETP.GT.AND P3, PT, R3.reuse, 0x8, P2 ;  /* 0x000000080300780c */ /* 0x040fe20001764270 */
[----:B0-----:R-:W-:Y:S01]  /*61c0*/  FMUL R5, R74, R23 ;  /* 0x000000174a057220 */ /* 0x001fe20000400000 */
[----:B------:R-:W-:-:S02]  /*61d0*/  ISETP.GT.AND P2, PT, R3, RZ, P4 ;  /* 0x000000ff0300720c */ /* 0x000fc40002744270 */
[C---:B------:R-:W-:Y:S02]  /*61e0*/  ISETP.GT.AND P1, PT, R3.reuse, RZ, P5 ;  /* 0x000000ff0300720c */ /* 0x040fe40002f24270 */
[C---:B------:R-:W-:Y:S01]  /*61f0*/  ISETP.GT.AND P4, PT, R3.reuse, 0x8, P4 ;  /* 0x000000080300780c */ /* 0x040fe20002784270 */
[----:B-1----:R-:W-:Y:S01]  /*6200*/  FMUL R13, R78, R23 ;  /* 0x000000174e0d7220 */ /* 0x002fe20000400000 */
[----:B------:R-:W-:Y:S02]  /*6210*/  F2FP.TF32.F32.PACK_B R5, R5 ;  /* 0x00000005ff05723e */ /* 0x000fe400024050ff */
[----:B------:R-:W-:Y:S02]  /*6220*/  ISETP.GT.AND P5, PT, R3, 0x8, P5 ;  /* 0x000000080300780c */ /* 0x000fe40002fa4270 */
[----:B------:R-:W-:Y:S01]  /*6230*/  F2FP.TF32.F32.PACK_B R13, R13 ;  /* 0x0000000dff0d723e */ /* 0x000fe200024050ff */
[----:B------:R0:W-:Y:S01]  /*6240*/  @P0 STG.E desc[UR36][R8.64+0x180], R5 ;  /* 0x0001800508000986 */ /* 0x0001e2000c101924 */
[----:B------:R-:W-:-:S02]  /*6250*/  ISETP.GT.AND P0, PT, R4, 0x79, PT ;  /* 0x000000790400780c */ /* 0x000fc40003f04270 */
[----:B------:R-:W-:Y:S01]  /*6260*/  F2FP.TF32.F32.PACK_B R15, R15 ;  /* 0x0000000fff0f723e */ /* 0x000fe200024050ff */
[----:B------:R-:W-:Y:S01]  /*6270*/  @P3 STG.E desc[UR36][R8.64+0x184], R75 ;  /* 0x0001844b08003986 */ /* 0x000fe2000c101924 */
[C---:B------:R-:W-:Y:S02]  /*6280*/  ISETP.GT.AND P3, PT, R4.reuse, 0x70, PT ;  /* 0x000000700400780c */ /* 0x040fe40003f64270 */
[----:B------:R-:W-:Y:S01]  /*6290*/  F2FP.TF32.F32.PACK_B R83, R83 ;  /* 0x00000053ff53723e */ /* 0x000fe200024050ff */
[----:B------:R1:W-:Y:S01]  /*62a0*/  @P2 STG.E desc[UR36][R6.64+0x1a0], R11 ;  /* 0x0001a00b06002986 */ /* 0x0003e2000c101924 */
[C---:B------:R-:W-:Y:S02]  /*62b0*/  ISETP.GT.AND P2, PT, R4.reuse, 0x71, PT ;  /* 0x000000710400780c */ /* 0x040fe40003f44270 */
[----:B------:R-:W-:Y:S01]  /*62c0*/  F2FP.TF32.F32.PACK_B R21, R21 ;  /* 0x00000015ff15723e */ /* 0x000fe200024050ff */
[----:B------:R-:W-:Y:S01]  /*62d0*/  @P1 STG.E desc[UR36][R6.64+0x1a4], R77 ;  /* 0x0001a44d06001986 */ /* 0x000fe2000c101924 */
[----:B------:R-:W-:Y:S01]  /*62e0*/  ISETP.GT.AND P1, PT, R4, 0x78, PT ;  /* 0x000000780400780c */ /* 0x000fe20003f24270 */
[----:B------:R-:W-:Y:S01]  /*62f0*/  @P4 IMAD.MOV.U32 R4, RZ, RZ, R8 ;  /* 0x000000ffff044224 */ /* 0x000fe200078e0008 */
[----:B------:R-:W-:Y:S01]  /*6300*/  F2FP.TF32.F32.PACK_B R85, R85 ;  /* 0x00000055ff55723e */ /* 0x000fe200024050ff */
[----:B0-----:R-:W-:Y:S01]  /*6310*/  @P4 IMAD.MOV.U32 R5, RZ, RZ, R9 ;  /* 0x000000ffff054224 */ /* 0x001fe200078e0009 */
[----:B------:R-:W-:Y:S01]  /*6320*/  F2FP.TF32.F32.PACK_B R87, R87 ;  /* 0x00000057ff57723e */ /* 0x000fe200024050ff */
[----:B-1----:R-:W-:-:S03]  /*6330*/  FMUL R11, R80, R23 ;  /* 0x00000017500b7220 */ /* 0x002fc60000400000 */
[----:B------:R0:W-:Y:S01]  /*6340*/  @P4 STG.E desc[UR36][R4.64+0x1a0], R13 ;  /* 0x0001a00d04004986 */ /* 0x0001e2000c101924 */
[C---:B------:R-:W-:Y:S02]  /*6350*/  ISETP.GT.AND P4, PT, R3.reuse, RZ, P3 ;  /* 0x000000ff0300720c */ /* 0x040fe40001f84270 */
[----:B------:R-:W-:Y:S02]  /*6360*/  ISETP.GT.AND P3, PT, R3, 0x8, P3 ;  /* 0x000000080300780c */ /* 0x000fe40001f64270 */
[----:B------:R-:W-:Y:S01]  /*6370*/  F2FP.TF32.F32.PACK_B R11, R11 ;  /* 0x0000000bff0b723e */ /* 0x000fe200024050ff */
[----:B0-----:R-:W-:Y:S02]  /*6380*/  @P5 IMAD.MOV.U32 R4, RZ, RZ, R8 ;  /* 0x000000ffff045224 */ /* 0x001fe400078e0008 */
[----:B------:R-:W-:Y:S01]  /*6390*/  FMUL R13, R86, R23 ;  /* 0x00000017560d7220 */ /* 0x000fe20000400000 */
[----:B------:R-:W-:-:S04]  /*63a0*/  @P5 IMAD.MOV.U32 R5, RZ, RZ, R9 ;  /* 0x000000ffff055224 */ /* 0x000fc800078e0009 */
[----:B------:R-:W-:Y:S01]  /*63b0*/  F2FP.TF32.F32.PACK_B R13, R13 ;  /* 0x0000000dff0d723e */ /* 0x000fe200024050ff */
[----:B------:R0:W-:Y:S01]  /*63c0*/  @P5 STG.E desc[UR36][R4.64+0x1a4], R79 ;  /* 0x0001a44f04005986 */ /* 0x0001e2000c101924 */
[C---:B------:R-:W-:Y:S02]  /*63d0*/  ISETP.GT.AND P5, PT, R3.reuse, RZ, P2 ;  /* 0x000000ff0300720c */ /* 0x040fe400017a4270 */
[----:B------:R-:W-:Y:S01]  /*63e0*/  ISETP.GT.AND P2, PT, R3, 0x8, P2 ;  /* 0x000000080300780c */ /* 0x000fe20001744270 */
[----:B0-----:R-:W-:Y:S02]  /*63f0*/  @P4 IMAD.MOV.U32 R4, RZ, RZ, R6 ;  /* 0x000000ffff044224 */ /* 0x001fe400078e0006 */
[----:B------:R-:W-:-:S05]  /*6400*/  @P4 IMAD.MOV.U32 R5, RZ, RZ, R7 ;  /* 0x000000ffff054224 */ /* 0x000fca00078e0007 */
        /* <DEDUP_REMOVED lines=10> */
[----:B------:R0:W-:Y:S02]  /*64b0*/  @P3 STG.E desc[UR36][R4.64+0x1c0], R15 ;  /* 0x0001c00f04003986 */ /* 0x0001e4000c101924 */
[----:B0-----:R-:W-:Y:S02]  /*64c0*/  @P2 IMAD.MOV.U32 R4, RZ, RZ, R8 ;  /* 0x000000ffff042224 */ /* 0x001fe400078e0008 */
[----:B------:R-:W-:-:S05]  /*64d0*/  @P2 IMAD.MOV.U32 R5, RZ, RZ, R9 ;  /* 0x000000ffff052224 */ /* 0x000fca00078e0009 */
[----:B------:R0:W-:Y:S02]  /*64e0*/  @P2 STG.E desc[UR36][R4.64+0x1c4], R83 ;  /* 0x0001c45304002986 */ /* 0x0001e4000c101924 */
[----:B0-----:R-:W-:Y:S02]  /*64f0*/  @P4 IMAD.MOV.U32 R4, RZ, RZ, R6 ;  /* 0x000000ffff044224 */ /* 0x001fe400078e0006 */
[----:B------:R-:W-:-:S05]  /*6500*/  @P4 IMAD.MOV.U32 R5, RZ, RZ, R7 ;  /* 0x000000ffff054224 */ /* 0x000fca00078e0007 */
[----:B------:R0:W-:Y:S04]  /*6510*/  @P4 STG.E desc[UR36][R4.64+0x1e0], R21 ;  /* 0x0001e01504004986 */ /* 0x0001e8000c101924 */
[----:B------:R1:W-:Y:S01]  /*6520*/  @P5 STG.E desc[UR36][R6.64+0x1e4], R85 ;  /* 0x0001e45506005986 */ /* 0x0003e2000c101924 */
[----:B0-----:R-:W-:Y:S02]  /*6530*/  @P1 IMAD.MOV.U32 R4, RZ, RZ, R8 ;  /* 0x000000ffff041224 */ /* 0x001fe400078e0008 */
[----:B------:R-:W-:-:S05]  /*6540*/  @P1 IMAD.MOV.U32 R5, RZ, RZ, R9 ;  /* 0x000000ffff051224 */ /* 0x000fca00078e0009 */
[----:B------:R1:W-:Y:S04]  /*6550*/  @P1 STG.E desc[UR36][R4.64+0x1e0], R13 ;  /* 0x0001e00d04001986 */ /* 0x0003e8000c101924 */
[----:B------:R1:W-:Y:S02]  /*6560*/  @P0 STG.E desc[UR36][R8.64+0x1e4], R87 ;  /* 0x0001e45708000986 */ /* 0x0003e4000c101924 */
.L_x_158:
[----:B------:R-:W-:Y:S05]  /*6570*/  BSYNC B0 ;  /* 0x0000000000007941 */ /* 0x000fea0003800000 */
.L_x_32:
[----:B------:R-:W-:Y:S01]  /*6580*/  IADD3 R16, P0, R16, UR38, RZ ;  /* 0x0000002610107c10 */ /* 0x000fe2000ff1e0ff */
[----:B------:R-:W-:Y:S01]  /*6590*/  ULDC.64 UR4, c[0x0][0x650] ;  /* 0x0001940000047ab9 */ /* 0x000fe20000000a00 */
[----:B------:R-:W-:Y:S01]  /*65a0*/  PRMT R3, RZ, 0x7610, R3 ;  /* 0x00007610ff037816 */ /* 0x000fe20000000003 */
[----:B------:R-:W-:Y:S01]  /*65b0*/  IMAD.MOV.U32 R100, RZ, RZ, -0x1 ;  /* 0xffffffffff647424 */ /* 0x000fe200078e00ff */
[----:B------:R-:W-:Y:S01]  /*65c0*/  IADD3.X R17, R17, UR41, RZ, P0, !PT ;  /* 0x0000002911117c10 */ /* 0x000fe200087fe4ff */
[----:B--2---:R-:W-:Y:S01]  /*65d0*/  IMAD.MOV.U32 R101, RZ, RZ, -0x1 ;  /* 0xffffffffff657424 */ /* 0x004fe200078e00ff */
[----:B------:R-:W-:-:S04]  /*65e0*/  ISETP.GE.U32.AND P0, PT, R16, UR4, PT ;  /* 0x0000000410007c0c */ /* 0x000fc8000bf06070 */
[----:B------:R-:W-:-:S13]  /*65f0*/  ISETP.GE.U32.AND.EX P0, PT, R17, UR5, PT, P0 ;  /* 0x0000000511007c0c */ /* 0x000fda000bf06100 */
[----:B------:R-:W-:Y:S05]  /*6600*/  @P0 BRA `(.L_x_159) ;  /* 0x00000004004c0947 */ /* 0x000fea0003800000 */
[----:B0-----:R-:W0:Y:S01]  /*6610*/  LDC.64 R10, c[0x0][0x628] ;  /* 0x00018a00ff0a7b82 */ /* 0x001e220000000a00 */
[----:B-1--4-:R-:W1:Y:S01]  /*6620*/  S2R R12, SR_CTAID.X ;  /* 0x00000000000c7919 */ /* 0x012e620000002500 */
[----:B---3--:R-:W-:Y:S02]  /*6630*/  IMAD.MOV.U32 R8, RZ, RZ, R16 ;  /* 0x000000ffff087224 */ /* 0x008fe400078e0010 */
[----:B------:R-:W-:Y:S01]  /*6640*/  IMAD.MOV.U32 R9, RZ, RZ, R17 ;  /* 0x000000ffff097224 */ /* 0x000fe200078e0011 */
[----:B------:R-:W2:Y:S03]  /*6650*/  S2R R20, SR_CTAID.Y ;  /* 0x0000000000147919 */ /* 0x000ea60000002600 */
[----:B------:R-:W3:Y:S08]  /*6660*/  LDC R0, c[0x0][0x630] ;  /* 0x00018c00ff007b82 */ /* 0x000ef00000000800 */
[----:B------:R-:W4:Y:S01]  /*6670*/  LDC.64 R14, c[0x0][0x620] ;  /* 0x00018800ff0e7b82 */ /* 0x000f220000000a00 */
[----:B0-----:R-:W-:-:S04]  /*6680*/  ISETP.NE.U32.AND P0, PT, R10, RZ, PT ;  /* 0x000000ff0a00720c */ /* 0x001fc80003f05070 */
[----:B------:R-:W-:-:S13]  /*6690*/  ISETP.NE.AND.EX P0, PT, R11, RZ, PT, P0 ;  /* 0x000000ff0b00720c */ /* 0x000fda0003f05300 */
[----:B-1234-:R-:W-:Y:S05]  /*66a0*/  @!P0 BRA `(.L_x_160) ;  /* 0x0000000000288947 */ /* 0x01efea0003800000 */
        /* <DEDUP_REMOVED lines=10> */
.L_x_160:
[-CC-:B------:R-:W-:Y:S01]  /*6750*/  SHF.R.U64 R101, R8, R0.reuse, R9.reuse ;  /* 0x0000000008657219 */ /* 0x180fe20000001209 */
[----:B------:R-:W0:Y:S01]  /*6760*/  LDC.64 R26, c[0x0][0x640] ;  /* 0x00019000ff1a7b82 */ /* 0x000e220000000a00 */
[----:B------:R-:W-:Y:S01]  /*6770*/  SHF.R.U32.HI R0, RZ, R0, R9 ;  /* 0x00000000ff007219 */ /* 0x000fe20000011609 */
[----:B------:R-:W-:Y:S01]  /*6780*/  ULDC UR4, c[0x0][0x150] ;  /* 0x0000540000047ab9 */ /* 0x000fe20000000800 */
[----:B------:R-:W-:Y:S02]  /*6790*/  IADD3 R3, P0, RZ, -R101, RZ ;  /* 0x80000065ff037210 */ /* 0x000fe40007f1e0ff */
[----:B------:R-:W-:-:S03]  /*67a0*/  I2FP.F32.U32 R7, R12 ;  /* 0x0000000c00077245 */ /* 0x000fc60000201000 */
[----:B------:R-:W1:Y:S01]  /*67b0*/  LDC R6, c[0x0][0x618] ;  /* 0x00018600ff067b82 */ /* 0x000e620000000800 */
[----:B------:R-:W-:Y:S02]  /*67c0*/  IMAD.X R5, RZ, RZ, ~R0, P0 ;  /* 0x000000ffff057224 */ /* 0x000fe400000e0e00 */
[----:B------:R-:W-:Y:S01]  /*67d0*/  FMUL R7, R7, UR4 ;  /* 0x0000000407077c20 */ /* 0x000fe20008400000 */
[----:B------:R-:W-:Y:S01]  /*67e0*/  ULDC UR4, c[0x0][0x154] ;  /* 0x0000550000047ab9 */ /* 0x000fe20000000800 */
[-C--:B------:R-:W-:Y:S02]  /*67f0*/  IMAD R0, R5, R14.reuse, RZ ;  /* 0x0000000e05007224 */ /* 0x080fe400078e02ff */
[C---:B------:R-:W-:Y:S01]  /*6800*/  IMAD.WIDE.U32 R4, R3.reuse, R14, R16 ;  /* 0x0000000e03047225 */ /* 0x040fe200078e0010 */
[----:B------:R-:W2:Y:S01]  /*6810*/  LDC R8, c[0x0][0x608] ;  /* 0x00018200ff087b82 */ /* 0x000ea20000000800 */
[----:B------:R-:W3:Y:S02]  /*6820*/  F2I.U32.TRUNC.NTZ R7, R7 ;  /* 0x0000000700077305 */ /* 0x000ee4000020f000 */
[----:B------:R-:W-:Y:S01]  /*6830*/  IMAD R3, R3, R15, R0 ;  /* 0x0000000f03037224 */ /* 0x000fe200078e0200 */
[----:B------:R-:W-:-:S03]  /*6840*/  I2FP.F32.U32 R0, R20 ;  /* 0x0000001400007245 */ /* 0x000fc60000201000 */
[----:B------:R-:W-:Y:S01]  /*6850*/  IMAD.IADD R3, R5, 0x1, R3 ;  /* 0x0000000105037824 */ /* 0x000fe200078e0203 */
[----:B------:R-:W4:Y:S01]  /*6860*/  LDC R11, c[0x0][0x658] ;  /* 0x00019600ff0b7b82 */ /* 0x000f220000000800 */
[----:B0-----:R-:W-:-:S04]  /*6870*/  ISETP.NE.U32.AND P0, PT, R26, RZ, PT ;  /* 0x000000ff1a00720c */ /* 0x001fc80003f05070 */
[----:B------:R-:W-:-:S03]  /*6880*/  ISETP.NE.AND.EX P0, PT, R27, RZ, PT, P0 ;  /* 0x000000ff1b00720c */ /* 0x000fc60003f05300 */
[----:B------:R-:W0:Y:S01]  /*6890*/  LDC R9, c[0x0][0x144] ;  /* 0x00005100ff097b82 */ /* 0x000e220000000800 */
[-C--:B-1----:R-:W-:Y:S01]  /*68a0*/  SHF.R.U64 R10, R4, R6.reuse, R3 ;  /* 0x00000006040a7219 */ /* 0x082fe20000001203 */
[----:B---3--:R-:W-:Y:S01]  /*68b0*/  IMAD.MOV R7, RZ, RZ, -R7 ;  /* 0x000000ffff077224 */ /* 0x008fe200078e0a07 */
[----:B------:R-:W-:Y:S01]  /*68c0*/  SHF.R.U32.HI R3, RZ, R6, R3 ;  /* 0x00000006ff037219 */ /* 0x000fe20000011603 */
[----:B------:R-:W-:-:S04]  /*68d0*/  FMUL R6, R0, UR4 ;  /* 0x0000000400067c20 */ /* 0x000fc80008400000 */
[----:B------:R-:W1:Y:S01]  /*68e0*/  LDC R21, c[0x0][0x148] ;  /* 0x00005200ff157b82 */ /* 0x000e620000000800 */
[----:B------:R3:W0:Y:S01]  /*68f0*/  F2I.U32.TRUNC.NTZ R14, R6 ;  /* 0x00000006000e7305 */ /* 0x000622000020f000 */
[-CC-:B--2---:R-:W-:Y:S02]  /*6900*/  SHF.R.U64 R13, R10, R8.reuse, R3.reuse ;  /* 0x000000080a0d7219 */ /* 0x184fe40000001203 */
[----:B------:R-:W-:-:S04]  /*6910*/  SHF.R.U32.HI R0, RZ, R8, R3 ;  /* 0x00000008ff007219 */ /* 0x000fc80000011603 */
[----:B-----5:R-:W2:Y:S01]  /*6920*/  LDC R24, c[0x0][0x648] ;  /* 0x00019200ff187b82 */ /* 0x020ea20000000800 */
[-CC-:B----4-:R-:W-:Y:S02]  /*6930*/  SHF.R.U64 R15, R13, R11.reuse, R0.reuse ;  /* 0x0000000b0d0f7219 */ /* 0x190fe40000001200 */
[----:B------:R-:W-:-:S03]  /*6940*/  SHF.R.U32.HI R5, RZ, R11, R0 ;  /* 0x0000000bff057219 */ /* 0x000fc60000011600 */
[----:B------:R-:W-:Y:S02]  /*6950*/  IMAD.MOV.U32 R4, RZ, RZ, R15 ;  /* 0x000000ffff047224 */ /* 0x000fe400078e000f */
[----:B------:R-:W4:Y:S01]  /*6960*/  LDC R28, c[0x0][0x638] ;  /* 0x00018e00ff1c7b82 */ /* 0x000f220000000800 */
[----:B0-----:R-:W-:-:S07]  /*6970*/  IMAD R25, R9, R7, R12 ;  /* 0x0000000709197224 */ /* 0x001fce00078e020c */
[----:B------:R-:W0:Y:S08]  /*6980*/  LDC R29, c[0x0][0x610] ;  /* 0x00018400ff1d7b82 */ /* 0x000e300000000800 */
[----:B------:R-:W0:Y:S01]  /*6990*/  LDC R30, c[0x0][0x600] ;  /* 0x00018000ff1e7b82 */ /* 0x000e220000000800 */
[----:B-123--:R-:W-:Y:S05]  /*69a0*/  @!P0 BRA `(.L_x_161) ;  /* 0x0000000000288947 */ /* 0x00efea0003800000 */
[----:B------:R-:W1:Y:S02]  /*69b0*/  LDC R0, c[0x0][0x64c] ;  /* 0x00019300ff007b82 */ /* 0x000e640000000800 */
[----:B-1----:R-:W-:-:S05]  /*69c0*/  IADD3 R3, P0, R15, R0, RZ ;  /* 0x000000000f037210 */ /* 0x002fca0007f1e0ff */
        /* <DEDUP_REMOVED lines=8> */
.L_x_161:
[----:B------:R-:W-:Y:S01]  /*6a50*/  ISETP.NE.AND P0, PT, R2, 0x1, PT ;  /* 0x000000010200780c */ /* 0x000fe20003f05270 */
[----:B------:R-:W-:Y:S01]  /*6a60*/  IMAD.MOV R14, RZ, RZ, -R14 ;  /* 0x000000ffff0e7224 */ /* 0x000fe200078e0a0e */
[----:B------:R-:W-:Y:S02]  /*6a70*/  SHF.R.U64 R3, R4, R24, R5 ;  /* 0x0000001804037219 */ /* 0x000fe40000001205 */
[----:B------:R-:W-:Y:S02]  /*6a80*/  LOP3.LUT R0, R13, R98, RZ, 0xc0, !PT ;  /* 0x000000620d007212 */ /* 0x000fe400078ec0ff */
[----:B------:R-:W-:Y:S01]  /*6a90*/  LOP3.LUT R10, R10, R97, RZ, 0xc0, !PT ;  /* 0x000000610a0a7212 */ /* 0x000fe200078ec0ff */
[----:B------:R-:W-:Y:S02]  /*6aa0*/  IMAD.MOV R4, RZ, RZ, -R3 ;  /* 0x000000ffff047224 */ /* 0x000fe400078e0a03 */
[----:B------:R-:W-:Y:S02]  /*6ab0*/  IMAD R0, R93, R3, R0 ;  /* 0x000000035d007224 */ /* 0x000fe400078e0200 */
[----:B----4-:R-:W-:-:S02]  /*6ac0*/  IMAD R3, R4, R28, R15 ;  /* 0x0000001c04037224 */ /* 0x010fc400078e020f */
[----:B------:R-:W-:Y:S02]  /*6ad0*/  @P0 IMAD R25, R21, R14, R20 ;  /* 0x0000000e15190224 */ /* 0x000fe400078e0214 */
[----:B0-----:R-:W-:Y:S02]  /*6ae0*/  IMAD R5, R3, R30, R10 ;  /* 0x0000001e03057224 */ /* 0x001fe400078e020a */
[----:B------:R-:W-:Y:S02]  /*6af0*/  IMAD R0, R0, R29, R25 ;  /* 0x0000001d00007224 */ /* 0x000fe400078e0219 */
[----:B------:R-:W-:-:S03]  /*6b00*/  IMAD.MOV.U32 R4, RZ, RZ, 0x1 ;  /* 0x00000001ff047424 */ /* 0x000fc600078e00ff */
[----:B------:R-:W-:Y:S02]  /*6b10*/  SEL R100, R5, R0, !P0 ;  /* 0x0000000005647207 */ /* 0x000fe40004000000 */
[----:B------:R-:W-:Y:S02]  /*6b20*/  PRMT R3, R4, 0x7610, R3 ;  /* 0x0000761004037816 */ /* 0x000fe40000000003 */
[----:B------:R-:W-:-:S07]  /*6b30*/  SEL R0, R0, R5, !P0 ;  /* 0x0000000500007207 */ /* 0x000fce0004000000 */
.L_x_159:
[----:B------:R-:W-:Y:S01]  /*6b40*/  LOP3.LUT P0, RZ, R3, 0xff, RZ, 0xc0, !PT ;  /* 0x000000ff03ff7812 */ /* 0x000fe2000780c0ff */
[----:B------:R-:W-:Y:S01]  /*6b50*/  UIMAD.WIDE.U32 UR4, UR42, -0x55555555, URZ ;  /* 0xaaaaaaab2a0478a5 */ /* 0x000fe2000f8e003f */
[----:B------:R-:W-:-:S03]  /*6b60*/  IMAD.MOV.U32 R103, RZ, RZ, R0 ;  /* 0x000000ffff677224 */ /* 0x000fc600078e0000 */
[----:B------:R-:W-:-:S04]  /*6b70*/  USHF.R.U32.HI UR4, URZ, 0x1, UR5 ;  /* 0x000000013f047899 */ /* 0x000fc80008011605 */
[----:B------:R-:W-:-:S04]  /*6b80*/  UIMAD UR42, UR4, -0x3, UR42 ;  /* 0xfffffffd042a78a4 */ /* 0x000fc8000f8e022a */
[----:B------:R-:W-:Y:S08]  /*6b90*/  @P0 BRA `(.L_x_162) ;  /* 0xffffffa800380947 */ /* 0x000ff0000383ffff */
[----:B------:R-:W-:Y:S05]  /*6ba0*/  EXIT ;  /* 0x000000000000794d */ /* 0x000fea0003800000 */
.L_x_7:
        /* <DEDUP_REMOVED lines=26> */
.L_x_164:
[----:B------:R-:W0:Y:S01]  /*6d50*/  LDC.64 R28, c[0x0][0x640] ;  /* 0x00019000ff1c7b82 */ /* 0x000e220000000a00 */
[-CC-:B------:R-:W-:Y:S01]  /*6d60*/  SHF.R.U64 R21, R14, R8.reuse, R15.reuse ;  /* 0x000000080e157219 */ /* 0x180fe2000000120f */
[----:B------:R-:W-:Y:S01]  /*6d70*/  IMAD.MOV.U32 R31, RZ, RZ, 0x1 ;  /* 0x00000001ff1f7424 */ /* 0x000fe200078e00ff */
[----:B------:R-:W-:Y:S02]  /*6d80*/  SHF.R.U32.HI R7, RZ, R8, R15 ;  /* 0x00000008ff077219 */ /* 0x000fe4000001160f */
[----:B------:R-:W-:-:S03]  /*6d90*/  IADD3 R13, P0, RZ, -R21, RZ ;  /* 0x80000015ff0d7210 */ /* 0x000fc60007f1e0ff */
[----:B------:R-:W1:Y:S02]  /*6da0*/  LDC R12, c[0x0][0x618] ;  /* 0x00018600ff0c7b82 */ /* 0x000e640000000800 */
[----:B------:R-:W-:Y:S02]  /*6db0*/  IMAD.X R7, RZ, RZ, ~R7, P0 ;  /* 0x000000ffff077224 */ /* 0x000fe400000e0e07 */
[----:B------:R-:W-:-:S04]  /*6dc0*/  IMAD.WIDE.U32 R10, R13, R24, R16 ;  /* 0x000000180d0a7225 */ /* 0x000fc800078e0010 */
[----:B------:R-:W2:Y:S01]  /*6dd0*/  LDC R14, c[0x0][0x608] ;  /* 0x00018200ff0e7b82 */ /* 0x000ea20000000800 */
[----:B------:R-:W-:-:S04]  /*6de0*/  IMAD R8, R7, R24, RZ ;  /* 0x0000001807087224 */ /* 0x000fc800078e02ff */
[----:B------:R-:W-:-:S03]  /*6df0*/  IMAD R7, R13, R25, R8 ;  /* 0x000000190d077224 */ /* 0x000fc600078e0208 */
[----:B------:R-:W3:Y:S01]  /*6e00*/  LDC R26, c[0x0][0x658] ;  /* 0x00019600ff1a7b82 */ /* 0x000ee20000000800 */
[----:B------:R-:W-:Y:S01]  /*6e10*/  IMAD.IADD R7, R11, 0x1, R7 ;  /* 0x000000010b077824 */ /* 0x000fe200078e0207 */
[----:B0-----:R-:W-:Y:S01]  /*6e20*/  ISETP.NE.U32.AND P0, PT, R28, RZ, PT ;  /* 0x000000ff1c00720c */ /* 0x001fe20003f05070 */
[----:B------:R-:W-:-:S03]  /*6e30*/  IMAD.MOV.U32 R11, RZ, RZ, -0x1 ;  /* 0xffffffffff0b7424 */ /* 0x000fc600078e00ff */
        /* <DEDUP_REMOVED lines=8> */
[-C--:B---3--:R-:W-:Y:S02]  /*6ec0*/  SHF.L.U32 R10, R11, R26.reuse, RZ ;  /* 0x0000001a0b0a7219 */ /* 0x088fe400000006ff */
[--C-:B------:R-:W-:Y:S02]  /*6ed0*/  SHF.R.U64 R24, R22, R26, R7.reuse ;  /* 0x0000001a16187219 */ /* 0x100fe40000001207 */
[----:B------:R-:W-:Y:S02]  /*6ee0*/  LOP3.LUT R33, RZ, R10, RZ, 0x33, !PT ;  /* 0x0000000aff217212 */ /* 0x000fe400078e33ff */
[----:B------:R-:W-:Y:S01]  /*6ef0*/  SHF.R.U32.HI R11, RZ, R26, R7 ;  /* 0x0000001aff0b7219 */ /* 0x000fe20000011607 */
[----:B------:R-:W3:Y:S01]  /*6f00*/  LDC R30, c[0x0][0x610] ;  /* 0x00018400ff1e7b82 */ /* 0x000ee20000000800 */
[----:B------:R-:W-:Y:S01]  /*6f10*/  IMAD.MOV.U32 R10, RZ, RZ, R24 ;  /* 0x000000ffff0a7224 */ /* 0x000fe200078e0018 */
[----:B------:R-:W-:Y:S06]  /*6f20*/  @!P0 BRA `(.L_x_165) ;  /* 0x0000000000288947 */ /* 0x000fec0003800000 */
        /* <DEDUP_REMOVED lines=10> */
.L_x_165:
[----:B------:R-:W-:Y:S02]  /*6fd0*/  ISETP.NE.AND P0, PT, R2, 0x1, PT ;  /* 0x000000010200780c */ /* 0x000fe40003f05270 */
[----:B-1----:R-:W-:Y:S01]  /*6fe0*/  SHF.R.U64 R8, R10, R8, R11 ;  /* 0x000000080a087219 */ /* 0x002fe2000000120b */
[----:B0-----:R-:W-:Y:S01]  /*6ff0*/  VIADD R11, R25, 0xffffffff ;  /* 0xffffffff190b7836 */ /* 0x001fe20000000000 */
[----:B------:R-:W-:Y:S02]  /*7000*/  SHF.L.U32 R31, R31, R26, RZ ;  /* 0x0000001a1f1f7219 */ /* 0x000fe400000006ff */
[----:B------:R-:W-:Y:S01]  /*7010*/  LOP3.LUT R5, R22, R33, RZ, 0xc0, !PT ;  /* 0x0000002116057212 */ /* 0x000fe200078ec0ff */
[----:B------:R-:W-:-:S04]  /*7020*/  IMAD.MOV R7, RZ, RZ, -R8 ;  /* 0x000000ffff077224 */ /* 0x000fc800078e0a08 */
[----:B------:R-:W-:Y:S02]  /*7030*/  IMAD R5, R31, R8, R5 ;  /* 0x000000081f057224 */ /* 0x000fe400078e0205 */
[----:B------:R-:W-:Y:S01]  /*7040*/  @P0 IMAD R6, R9, R23, R4 ;  /* 0x0000001709060224 */ /* 0x000fe200078e0204 */
[----:B------:R-:W-:Y:S01]  /*7050*/  LOP3.LUT R9, R20, R11, RZ, 0xc0, !PT ;  /* 0x0000000b14097212 */ /* 0x000fe200078ec0ff */
[----:B--2---:R-:W-:Y:S02]  /*7060*/  IMAD R4, R7, R27, R24 ;  /* 0x0000001b07047224 */ /* 0x004fe400078e0218 */
[----:B---3--:R-:W-:Y:S02]  /*7070*/  IMAD R6, R5, R30, R6 ;  /* 0x0000001e05067224 */ /* 0x008fe400078e0206 */
[----:B------:R-:W-:Y:S02]  /*7080*/  IMAD R5, R4, R25, R9 ;  /* 0x0000001904057224 */ /* 0x000fe400078e0209 */
[----:B------:R-:W-:-:S02]  /*7090*/  IMAD.MOV.U32 R8, RZ, RZ, 0x1 ;  /* 0x00000001ff087424 */ /* 0x000fc400078e00ff */
[----:B------:R-:W-:Y:S01]  /*70a0*/  IMAD.MOV.U32 R7, RZ, RZ, R21 ;  /* 0x000000ffff077224 */ /* 0x000fe200078e0015 */
[----:B------:R-:W-:Y:S02]  /*70b0*/  SEL R19, R5, R6, !P0 ;  /* 0x0000000605137207 */ /* 0x000fe40004000000 */
[----:B------:R-:W-:-:S07]  /*70c0*/  SEL R12, R6, R5, !P0 ;  /* 0x00000005060c7207 */ /* 0x000fce0004000000 */
.L_x_163:
[----:B------:R-:W-:-:S08]  /*70d0*/  NOP ;  /* 0x0000000000007918 */ /* 0x000fd00000000000 */
[----:B------:R-:W0:-:S00]  /*70e0*/  USETMAXREG.DEALLOC.CTAPOOL 0x28 ;  /* 0x00000028000079c8 */ /* 0x000e0000080e0500 */
[----:B0-----:R-:W-:-:S13]  /*70f0*/  ISETP.NE.AND P0, PT, R3, RZ, PT ;  /* 0x000000ff0300720c */ /* 0x001fda0003f05270 */
[----:B------:R-:W-:Y:S05]  /*7100*/  @P0 EXIT ;  /* 0x000000000000094d */ /* 0x000fea0003800000 */
[----:B------:R-:W-:Y:S01]  /*7110*/  LOP3.LUT P0, RZ, R8, 0xff, RZ, 0xc0, !PT ;  /* 0x000000ff08ff7812 */ /* 0x000fe2000780c0ff */
[----:B------:R-:W-:Y:S02]  /*7120*/  IMAD.MOV.U32 R3, RZ, RZ, 0x1 ;  /* 0x00000001ff037424 */ /* 0x000fe400078e00ff */
[----:B------:R-:W-:-:S10]  /*7130*/  IMAD.MOV.U32 R13, RZ, RZ, RZ ;  /* 0x000000ffff0d7224 */ /* 0x000fd400078e00ff */
[----:B------:R-:W-:Y:S05]  /*7140*/  @!P0 BRA `(.L_x_166) ;  /* 0x0000000c00a48947 */ /* 0x000fea0003800000 */
[----:B------:R-:W0:Y:S01]  /*7150*/  LDC R3, c[0x0][0x28c] ;  /* 0x0000a300ff037b82 */ /* 0x000e220000000800 */
[----:B------:R-:W-:Y:S01]  /*7160*/  ULDC UR13, c[0x0][0x658] ;  /* 0x00019600000d7ab9 */ /* 0x000fe20000000800 */
[----:B------:R-:W-:Y:S01]  /*7170*/  UMOV UR6, 0xffffffff ;  /* 0xffffffff00067882 */ /* 0x000fe20000000000 */
[----:B------:R-:W-:Y:S01]  /*7180*/  UMOV UR9, 0x1 ;  /* 0x0000000100097882 */ /* 0x000fe20000000000 */
[----:B------:R-:W-:Y:S01]  /*7190*/  USHF.L.U32 UR6, UR6, UR13, URZ ;  /* 0x0000000d06067299 */ /* 0x000fe2000800063f */
[----:B------:R-:W-:Y:S01]  /*71a0*/  BSSY B0, `(.L_x_166) ;  /* 0x00000e3000007945 */ /* 0x000fe20003800000 */
[----:B------:R-:W-:Y:S01]  /*71b0*/  IMAD.MOV.U32 R11, RZ, RZ, 0x1 ;  /* 0x00000001ff0b7424 */ /* 0x000fe200078e00ff */
[----:B------:R-:W-:Y:S01]  /*71c0*/  LOP3.LUT R10, R18, 0x2, RZ, 0xfc, !PT ;  /* 0x00000002120a7812 */ /* 0x000fe200078efcff */
[----:B------:R-:W1:Y:S01]  /*71d0*/  S2UR UR5, SR_CgaCtaId ;  /* 0x00000000000579c3 */ /* 0x000e620000008800 */
[----:B------:R-:W-:Y:S01]  /*71e0*/  ULOP3.LUT UR21, URZ, UR6, URZ, 0x33, !UPT ;  /* 0x000000063f157292 */ /* 0x000fe2000f8e333f */
[----:B------:R-:W-:Y:S01]  /*71f0*/  IMAD.MOV.U32 R13, RZ, RZ, RZ ;  /* 0x000000ffff0d7224 */ /* 0x000fe200078e00ff */
[----:B------:R-:W-:Y:S01]  /*7200*/  ULDC UR14, c[0x0][0x600] ;  /* 0x00018000000e7ab9 */ /* 0x000fe20000000800 */
[----:B------:R-:W-:Y:S01]  /*7210*/  UMOV UR23, 0x1111 ;  /* 0x0000111100177882 */ /* 0x000fe20000000000 */
[----:B------:R-:W-:-:S02]  /*7220*/  UIADD3 UR14, UR14, -0x1, URZ ;  /* 0xffffffff0e0e7890 */ /* 0x000fc4000fffe03f */
[----:B------:R-:W-:Y:S01]  /*7230*/  USHF.L.U32 UR13, UR9, UR13, URZ ;  /* 0x0000000d090d7299 */ /* 0x000fe2000800063f */
[----:B------:R-:W-:Y:S01]  /*7240*/  ULDC.64 UR30, c[0x0][0x198] ;  /* 0x00006600001e7ab9 */ /* 0x000fe20000000a00 */
[----:B0-----:R-:W-:-:S05]  /*7250*/  VIADD R3, R3, 0x3f ;  /* 0x0000003f03037836 */ /* 0x001fca0000000000 */
[----:B------:R-:W-:Y:S01]  /*7260*/  SHF.R.S32.HI R4, RZ, 0x1f, R3 ;  /* 0x0000001fff047819 */ /* 0x000fe20000011403 */
[----:B-1----:R-:W-:-:S03]  /*7270*/  USHF.R.U32.HI UR40, URZ, 0x2, UR5 ;  /* 0x000000023f287899 */ /* 0x002fc60008011605 */
[----:B------:R-:W-:Y:S01]  /*7280*/  LEA.HI R4, R4, R3, RZ, 0x6 ;  /* 0x0000000304047211 */ /* 0x000fe200078f30ff */
[----:B------:R-:W-:Y:S01]  /*7290*/  ULOP3.LUT UR4, UR5, 0x3, URZ, 0xc0, !UPT ;  /* 0x0000000305047892 */ /* 0x000fe2000f8ec03f */
[----:B------:R-:W-:Y:S01]  /*72a0*/  IMAD.MOV.U32 R3, RZ, RZ, 0x1 ;  /* 0x00000001ff037424 */ /* 0x000fe200078e00ff */
[----:B------:R-:W-:Y:S01]  /*72b0*/  USHF.L.U32 UR15, UR5, 0x5, URZ ;  /* 0x00000005050f7899 */ /* 0x000fe2000800063f */
[----:B------:R-:W-:Y:S01]  /*72c0*/  SHF.R.S32.HI R8, RZ, 0x6, R4 ;  /* 0x00000006ff087819 */ /* 0x000fe20000011404 */
[----:B------:R-:W-:Y:S02]  /*72d0*/  USHF.L.U32 UR37, UR5, 0xa, URZ ;  /* 0x0000000a05257899 */ /* 0x000fe4000800063f */
[----:B------:R-:W-:Y:S02]  /*72e0*/  ULOP3.LUT UR5, UR5, 0xfffffffc, URZ, 0xc0, !UPT ;  /* 0xfffffffc05057892 */ /* 0x000fe4000f8ec03f */
[----:B------:R-:W-:Y:S01]  /*72f0*/  UISETP.GT.U32.AND UP0, UPT, UR4, 0xffff, UPT ;  /* 0x0000ffff0400788c */ /* 0x000fe2000bf04070 */
[----:B------:R-:W-:Y:S01]  /*7300*/  VIADD R9, R8, 0x1 ;  /* 0x0000000108097836 */ /* 0x000fe20000000000 */
[----:B------:R-:W-:-:S02]  /*7310*/  ULOP3.LUT UR7, UR5, 0x1, URZ, 0xfc, !UPT ;  /* 0x0000000105077892 */ /* 0x000fc4000f8efc3f */
[----:B------:R-:W-:Y:S02]  /*7320*/  ULOP3.LUT UR8, UR5, 0x2, URZ, 0xfc, !UPT ;  /* 0x0000000205087892 */ /* 0x000fe4000f8efc3f */
[----:B------:R-:W-:Y:S02]  /*7330*/  USHF.L.U32 UR6, UR9, UR5, URZ ;  /* 0x0000000509067299 */ /* 0x000fe4000800063f */
[----:B------:R-:W-:Y:S02]  /*7340*/  ULOP3.LUT UR5, UR5, 0x3, URZ, 0xfc, !UPT ;  /* 0x0000000305057892 */ /* 0x000fe4000f8efc3f */
[----:B------:R-:W-:Y:S02]  /*7350*/  USHF.L.U32 UR7, UR9, UR7, URZ ;  /* 0x0000000709077299 */ /* 0x000fe4000800063f */
[----:B------:R-:W-:Y:S02]  /*7360*/  USHF.L.U32 UR8, UR9, UR8, URZ ;  /* 0x0000000809087299 */ /* 0x000fe4000800063f */
[----:B------:R-:W-:-:S02]  /*7370*/  USEL UR4, UR4, 0xffff, !UP0 ;  /* 0x0000ffff04047887 */ /* 0x000fc4000c000000 */
[----:B------:R-:W-:Y:S02]  /*7380*/  USHF.L.U32 UR5, UR9, UR5, URZ ;  /* 0x0000000509057299 */ /* 0x000fe4000800063f */
[----:B------:R-:W-:Y:S02]  /*7390*/  ULOP3.LUT UR6, UR8, UR6, UR7, 0xfe, !UPT ;  /* 0x0000000608067292 */ /* 0x000fe4000f8efe07 */
[----:B------:R-:W-:Y:S02]  /*73a0*/  ULOP3.LUT UR4, UR4, 0xffff, URZ, 0xc0, !UPT ;  /* 0x0000ffff04047892 */ /* 0x000fe4000f8ec03f */
[----:B------:R-:W-:Y:S02]  /*73b0*/  ULOP3.LUT UR15, UR15, 0x60, URZ, 0xc0, !UPT ;  /* 0x000000600f0f7892 */ /* 0x000fe4000f8ec03f */
[----:B------:R-:W-:Y:S02]  /*73c0*/  ULOP3.LUT UR22, UR6, UR5, URZ, 0xfc, !UPT ;  /* 0x0000000506167292 */ /* 0x000fe4000f8efc3f */
[----:B------:R-:W-:-:S12]  /*73d0*/  USHF.L.U32 UR23, UR23, UR4, URZ ;  /* 0x0000000417177299 */ /* 0x000fd8000800063f */
.L_x_177:
[----:B------:R-:W-:-:S03]  /*73e0*/  UMOV UR4, 0xffffffff ;  /* 0xffffffff00047882 */ /* 0x000fc60000000000 */
[----:B------:R-:W-:Y:S05]  /*73f0*/  BRA.DIV UR4, `(.L_x_167) ;  /* 0x0000000e04bc7947 */ /* 0x000fea000b800000 */
[----:B------:R-:W-:-:S13]  /*7400*/  ELECT P6, URZ, PT ;  /* 0x00000000003f782f */ /* 0x000fda00038c0000 */
.L_x_187:
[----:B------:R-:W0:Y:S01]  /*7410*/  LDC R4, c[0x0][0x28c] ;  /* 0x0000a300ff047b82 */ /* 0x000e220000000800 */
[----:B------:R-:W-:Y:S01]  /*7420*/  BSSY B1, `(.L_x_168) ;  /* 0x0000048000017945 */ /* 0x000fe20003800000 */
[----:B0-----:R-:W-:-:S13]  /*7430*/  ISETP.LT.OR P6, PT, R4, 0x1, !P6 ;  /* 0x000000010400780c */ /* 0x001fda00077c1670 */
[----:B------:R-:W-:Y:S05]  /*7440*/  @P6 BRA `(.L_x_169) ;  /* 0x0000000400146947 */ /* 0x000fea0003800000 */
[----:B------:R-:W-:Y:S01]  /*7450*/  LEA R12, R12, UR40, 0x2 ;  /* 0x000000280c0c7c11 */ /* 0x000fe2000f8e10ff */
[----:B------:R-:W-:Y:S01]  /*7460*/  IMAD.MOV.U32 R20, RZ, RZ, RZ ;  /* 0x000000ffff147224 */ /* 0x000fe200078e00ff */
[----:B------:R-:W-:Y:S01]  /*7470*/  LEA R19, R19, UR15, 0x7 ;  /* 0x0000000f13137c11 */ /* 0x000fe2000f8e38ff */
[----:B------:R-:W-:Y:S02]  /*7480*/  IMAD.MOV.U32 R4, RZ, RZ, R9 ;  /* 0x000000ffff047224 */ /* 0x000fe400078e0009 */
[----:B------:R-:W-:Y:S02]  /*7490*/  IMAD.MOV.U32 R5, RZ, RZ, R3 ;  /* 0x000000ffff057224 */ /* 0x000fe400078e0003 */
[----:B------:R-:W-:Y:S02]  /*74a0*/  IMAD.MOV.U32 R6, RZ, RZ, R13 ;  /* 0x000000ffff067224 */ /* 0x000fe400078e000d */
[----:B------:R-:W-:-:S07]  /*74b0*/  IMAD.SHL.U32 R15, R12, 0x20, RZ ;  /* 0x000000200c0f7824 */ /* 0x000fce00078e00ff */
.L_x_172:
[----:B------:R-:W0:Y:S01]  /*74c0*/  S2R R21, SR_CgaCtaId ;  /* 0x0000000000157919 */ /* 0x000e220000008800 */
[----:B------:R-:W-:Y:S02]  /*74d0*/  MOV R12, 0x400 ;  /* 0x00000400000c7802 */ /* 0x000fe40000000f00 */
[----:B------:R-:W-:-:S13]  /*74e0*/  ISETP.NE.AND P1, PT, R0, RZ, PT ;  /* 0x000000ff0000720c */ /* 0x000fda0003f25270 */
[----:B------:R-:W1:Y:S01]  /*74f0*/  @!P1 LDC R14, c[0x0][0x500] ;  /* 0x00014000ff0e9b82 */ /* 0x000e620000000800 */
[----:B0-----:R-:W-:Y:S02]  /*7500*/  LEA R23, R21, R12, 0x18 ;  /* 0x0000000c15177211 */ /* 0x001fe400078ec0ff */
[----:B------:R-:W-:-:S03]  /*7510*/  SHF.L.U32 R12, R5, 0x1f, RZ ;  /* 0x0000001f050c7819 */ /* 0x000fc600000006ff */
[----:B------:R-:W-:-:S04]  /*7520*/  IMAD R21, R6, 0x8, R23 ;  /* 0x0000000806157824 */ /* 0x000fc800078e0217 */
[----:B------:R-:W0:Y:S02]  /*7530*/  SYNCS.PHASECHK.TRANS64.TRYWAIT P0, [R21+URZ+0x18], R12 ;  /* 0x0000180c150075a7 */ /* 0x000e24000800017f */
[----:B01----:R-:W-:Y:S05]  /*7540*/  @!P0 BRA `(.L_x_170) ;  /* 0x0000000c00888947 */ /* 0x003fea0003800000 */
.L_x_188:
[----:B0-----:R-:W-:Y:S01]  /*7550*/  PRMT R12, R10, 0x9910, RZ ;  /* 0x000099100a0c7816 */ /* 0x001fe200000000ff */
[----:B------:R0:W-:Y:S03]  /*7560*/  @!P1 SYNCS.ARRIVE.TRANS64 RZ, [R21+URZ], R14 ;  /* 0x0000000e15ff99a7 */ /* 0x0001e6000800003f */
[----:B------:R-:W-:-:S13]  /*7570*/  ISETP.NE.AND P0, PT, R12, 0x2, PT ;  /* 0x000000020c00780c */ /* 0x000fda0003f05270 */
[----:B0-----:R-:W-:Y:S05]  /*7580*/  @P0 BRA `(.L_x_171) ;  /* 0x0000000000040947 */ /* 0x001fea0003800000 */
[----:B------:R-:W-:Y:S01]  /*7590*/  BPT.TRAP 0x1 ;  /* 0x000000040000795c */ /* 0x000fe20000300000 */
.L_x_171:
[----:B------:R-:W-:Y:S01]  /*75a0*/  R2UR UR8, R6 ;  /* 0x00000000060872ca */ /* 0x000fe200000e0000 */
[----:B------:R-:W-:Y:S01]  /*75b0*/  VIADD R4, R4, 0xffffffff ;  /* 0xffffffff04047836 */ /* 0x000fe20000000000 */
[----:B------:R-:W-:Y:S01]  /*75c0*/  R2UR UR10, R23 ;  /* 0x00000000170a72ca */ /* 0x000fe200000e0000 */
[----:B------:R-:W-:Y:S01]  /*75d0*/  UIADD3 UR4, UP0, UR30, 0xf0, URZ ;  /* 0x000000f01e047890 */ /* 0x000fe2000ff1e03f */
[----:B------:R-:W-:Y:S01]  /*75e0*/  R2UR UR34, R20 ;  /* 0x00000000142272ca */ /* 0x000fe200000e0000 */
[----:B------:R-:W-:Y:S01]  /*75f0*/  UIADD3 UR42, UP1, UR30, 0x1f0, URZ ;  /* 0x000001f01e2a7890 */ /* 0x000fe2000ff3e03f */
[----:B------:R-:W-:Y:S01]  /*7600*/  R2UR UR33, R21 ;  /* 0x00000000152172ca */ /* 0x000fe200000e0000 */
[----:B------:R-:W-:Y:S01]  /*7610*/  UIADD3.X UR5, URZ, UR31, URZ, UP0, !UPT ;  /* 0x0000001f3f057290 */ /* 0x000fe200087fe43f */
[----:B------:R-:W-:Y:S01]  /*7620*/  R2UR UR35, R15 ;  /* 0x000000000f2372ca */ /* 0x000fe200000e0000 */
[----:B------:R-:W-:Y:S01]  /*7630*/  UPRMT UR29, URZ, 0x5410, UR23 ;  /* 0x000054103f1d7896 */ /* 0x000fe20008000017 */
[----:B------:R-:W-:Y:S01]  /*7640*/  R2UR UR36, R7 ;  /* 0x00000000072472ca */ /* 0x000fe200000e0000 */
[----:B------:R-:W-:Y:S01]  /*7650*/  UIADD3.X UR43, URZ, UR31, URZ, UP1, !UPT ;  /* 0x0000001f3f2b7290 */ /* 0x000fe20008ffe43f */
[----:B------:R-:W-:Y:S01]  /*7660*/  R2UR UR19, R19 ;  /* 0x00000000131372ca */ /* 0x000fe200000e0000 */
[----:B------:R-:W-:Y:S01]  /*7670*/  USHF.L.U32 UR8, UR8, 0xd, URZ ;  /* 0x0000000d08087899 */ /* 0x000fe2000800063f */
[----:B------:R-:W-:Y:S01]  /*7680*/  ISETP.GT.AND P1, PT, R4, 0x1, PT ;  /* 0x000000010400780c */ /* 0x000fe20003f24270 */
[----:B------:R-:W-:Y:S01]  /*7690*/  UPRMT UR44, URZ, 0x5410, UR22 ;  /* 0x000054103f2c7896 */ /* 0x000fe20008000016 */
[----:B------:R-:W-:Y:S01]  /*76a0*/  VIADD R6, R6, 0x1 ;  /* 0x0000000106067836 */ /* 0x000fe20000000000 */
[----:B------:R-:W-:Y:S01]  /*76b0*/  ULEA UR9, UR40, UR8, 0xa ;  /* 0x0000000828097291 */ /* 0x000fe2000f8e503f */
[----:B------:R-:W-:Y:S01]  /*76c0*/  VIADD R20, R20, 0x40 ;  /* 0x0000004014147836 */ /* 0x000fe20000000000 */
[----:B------:R-:W-:-:S02]  /*76d0*/  ULOP3.LUT UR8, UR8, 0xc00, UR37, 0xf8, !UPT ;  /* 0x00000c0008087892 */ /* 0x000fc4000f8ef825 */
[----:B------:R-:W-:Y:S01]  /*76e0*/  ULEA UR24, UR9, UR10, 0x2 ;  /* 0x0000000a09187291 */ /* 0x000fe2000f8e103f */
[C---:B------:R-:W-:Y:S01]  /*76f0*/  ISETP.NE.AND P0, PT, R6.reuse, 0x3, PT ;  /* 0x000000030600780c */ /* 0x040fe20003f05270 */
[----:B------:R-:W-:Y:S02]  /*7700*/  ULEA UR8, UR8, UR10, 0x2 ;  /* 0x0000000a08087291 */ /* 0x000fe4000f8e103f */
[----:B------:R-:W-:Y:S01]  /*7710*/  UIADD3 UR32, UR24, 0x100, URZ ;  /* 0x0000010018207890 */ /* 0x000fe2000fffe03f */
[----:B------:R-:W-:Y:S01]  /*7720*/  SEL R12, RZ, 0x1, P0 ;  /* 0x00000001ff0c7807 */ /* 0x000fe20000000000 */
[----:B------:R-:W-:Y:S01]  /*7730*/  UIADD3 UR26, UR34, 0x20, URZ ;  /* 0x00000020221a7890 */ /* 0x000fe2000fffe03f */
[----:B------:R-:W-:Y:S01]  /*7740*/  SEL R6, R6, RZ, P0 ;  /* 0x000000ff06067207 */ /* 0x000fe20000000000 */
[----:B------:R-:W-:Y:S01]  /*7750*/  UIADD3 UR24, UR24, 0x4100, URZ ;  /* 0x0000410018187890 */ /* 0x000fe2000fffe03f */
[----:B------:R-:W-:Y:S01]  /*7760*/  LOP3.LUT R5, R5, R12, RZ, 0x3c, !PT ;  /* 0x0000000c05057212 */ /* 0x000fe200078e3cff */
[----:B------:R-:W-:-:S02]  /*7770*/  UIADD3 UR16, UR8, 0x18100, URZ ;  /* 0x0001810008107890 */ /* 0x000fc4000fffe03f */
[----:B------:R-:W-:Y:S01]  /*7780*/  UIADD3 UR8, UR8, 0x1c100, URZ ;  /* 0x0001c10008087890 */ /* 0x000fe2000fffe03f */
[----:B------:R-:W-:Y:S01]  /*7790*/  UMOV UR6, 0x0 ;  /* 0x0000000000067882 */ /* 0x000fe20000000000 */
[----:B------:R-:W-:Y:S01]  /*77a0*/  UMOV UR7, 0x10000000 ;  /* 0x1000000000077882 */ /* 0x000fe20000000000 */
[----:B------:R-:W-:Y:S01]  /*77b0*/  UMOV UR25, UR33 ;  /* 0x0000002100197c82 */ /* 0x000fe20008000000 */
[----:B------:R-:W-:Y:S01]  /*77c0*/  UMOV UR27, UR35 ;  /* 0x00000023001b7c82 */ /* 0x000fe20008000000 */
[----:B------:R-:W-:Y:S01]  /*77d0*/  UMOV UR28, UR36 ;  /* 0x00000024001c7c82 */ /* 0x000fe20008000000 */
[----:B------:R-:W-:Y:S01]  /*77e0*/  UMOV UR17, UR33 ;  /* 0x0000002100117c82 */ /* 0x000fe20008000000 */
[----:B------:R-:W-:Y:S01]  /*77f0*/  UMOV UR18, UR34 ;  /* 0x0000002200127c82 */ /* 0x000fe20008000000 */
[----:B------:R-:W-:Y:S01]  /*7800*/  UMOV UR20, UR36 ;  /* 0x0000002400147c82 */ /* 0x000fe20008000000 */
[----:B------:R0:W-:Y:S01]  /*7810*/  UTMALDG.3D.MULTICAST [UR32], [UR4], UR29, desc[UR6] ;  /* 0x00000620040073b4 */ /* 0x0001e2000801181d */
[----:B------:R-:W-:Y:S01]  /*7820*/  UMOV UR9, UR33 ;  /* 0x0000002100097c82 */ /* 0x000fe20008000000 */
[----:B------:R-:W-:Y:S01]  /*7830*/  UMOV UR11, UR19 ;  /* 0x00000013000b7c82 */ /* 0x000fe20008000000 */
[----:B------:R-:W-:Y:S01]  /*7840*/  UMOV UR12, UR36 ;  /* 0x00000024000c7c82 */ /* 0x000fe20008000000 */
[----:B------:R-:W-:Y:S01]  /*7850*/  UMOV UR10, UR26 ;  /* 0x0000001a000a7c82 */ /* 0x000fe20008000000 */
[----:B------:R0:W-:Y:S01]  /*7860*/  UTMALDG.3D.MULTICAST [UR24], [UR4], UR29, desc[UR6] ;  /* 0x00000618040073b4 */ /* 0x0001e2000801181d */
[----:B------:R0:W-:Y:S01]  /*7870*/  UTMALDG.3D.MULTICAST [UR16], [UR42], UR44, desc[UR6] ;  /* 0x000006102a0073b4 */ /* 0x0001e2000801182c */
[----:B------:R0:W-:Y:S02]  /*7880*/  UTMALDG.3D.MULTICAST [UR8], [UR42], UR44, desc[UR6] ;  /* 0x000006082a0073b4 */ /* 0x0001e4000801182c */
[----:B0-----:R-:W-:Y:S05]  /*7890*/  @P1 BRA `(.L_x_172) ;  /* 0xfffffffc00081947 */ /* 0x001fea000383ffff */
.L_x_169:
[----:B------:R-:W-:Y:S05]  /*78a0*/  BSYNC B1 ;  /* 0x0000000000017941 */ /* 0x000fea0003800000 */
.L_x_168:
[----:B------:R-:W-:Y:S01]  /*78b0*/  LOP3.LUT P1, RZ, R11, 0xff, RZ, 0xc0, !PT ;  /* 0x000000ff0bff7812 */ /* 0x000fe2000782c0ff */
[C---:B------:R-:W-:Y:S01]  /*78c0*/  IMAD.IADD R13, R8.reuse, 0x1, R13 ;  /* 0x00000001080d7824 */ /* 0x040fe200078e020d */
[----:B------:R-:W-:Y:S01]  /*78d0*/  ULDC.64 UR4, c[0x0][0x650] ;  /* 0x0001940000047ab9 */ /* 0x000fe20000000a00 */
[C---:B------:R-:W-:Y:S01]  /*78e0*/  ISETP.GE.U32.AND P2, PT, R8.reuse, 0x3, PT ;  /* 0x000000030800780c */ /* 0x040fe20003f46070 */
[----:B------:R-:W-:Y:S01]  /*78f0*/  BSSY B1, `(.L_x_173) ;  /* 0x000006b000017945 */ /* 0x000fe20003800000 */
[----:B------:R-:W-:Y:S01]  /*7900*/  IMAD.MOV.U32 R12, RZ, RZ, -0x1 ;  /* 0xffffffffff0c7424 */ /* 0x000fe200078e00ff */
[----:B------:R-:W-:Y:S01]  /*7910*/  ISETP.GT.U32.AND P0, PT, R13, 0x2, PT ;  /* 0x000000020d00780c */ /* 0x000fe20003f04070 */
[----:B------:R-:W-:Y:S01]  /*7920*/  IMAD.MOV.U32 R19, RZ, RZ, -0x1 ;  /* 0xffffffffff137424 */ /* 0x000fe200078e00ff */
[----:B------:R-:W-:Y:S01]  /*7930*/  PRMT R11, RZ, 0x7610, R11 ;  /* 0x00007610ff0b7816 */ /* 0x000fe2000000000b */
[----:B------:R-:W-:Y:S01]  /*7940*/  IMAD.MOV.U32 R7, RZ, RZ, -0x1 ;  /* 0xffffffffff077424 */ /* 0x000fe200078e00ff */
[----:B------:R-:W-:-:S03]  /*7950*/  ISETP.LT.U32.AND P0, PT, R8, 0x3, P0 ;  /* 0x000000030800780c */ /* 0x000fc60000701070 */
[----:B------:R-:W0:Y:S01]  /*7960*/  @P1 S2R R5, SR_CgaCtaId ;  /* 0x0000000000051919 */ /* 0x000e220000008800 */
[----:B------:R-:W-:-:S04]  /*7970*/  @P1 MOV R4, 0x400 ;  /* 0x0000040000041802 */ /* 0x000fc80000000f00 */
[----:B0-----:R-:W-:Y:S01]  /*7980*/  @P1 LEA R6, R5, R4, 0x18 ;  /* 0x0000000405061211 */ /* 0x001fe200078ec0ff */
[----:B------:R-:W-:Y:S01]  /*7990*/  IMAD.WIDE.U32 R4, R13, -0x55555555, RZ ;  /* 0xaaaaaaab0d047825 */ /* 0x000fe200078e00ff */
[----:B------:R-:W-:Y:S02]  /*79a0*/  SEL R4, RZ, 0x1, !P0 ;  /* 0x00000001ff047807 */ /* 0x000fe40004000000 */
[----:B------:R0:W-:Y:S01]  /*79b0*/  @P1 SYNCS.ARRIVE.TRANS64.A1T0 RZ, [R6+URZ+0x48], RZ ;  /* 0x000048ff06ff19a7 */ /* 0x0001e2000810003f */
[----:B------:R-:W-:Y:S02]  /*79c0*/  IADD3 R16, P1, R16, UR38, RZ ;  /* 0x0000002610107c10 */ /* 0x000fe4000ff3e0ff */
[----:B------:R-:W-:Y:S02]  /*79d0*/  LOP3.LUT R3, R3, R4, RZ, 0x3c, !PT ;  /* 0x0000000403037212 */ /* 0x000fe400078e3cff */
[----:B------:R-:W-:Y:S02]  /*79e0*/  IADD3.X R17, R17, UR41, RZ, P1, !PT ;  /* 0x0000002911117c10 */ /* 0x000fe40008ffe4ff */
[----:B------:R-:W-:-:S02]  /*79f0*/  ISETP.GE.U32.AND P0, PT, R16, UR4, PT ;  /* 0x0000000410007c0c */ /* 0x000fc4000bf06070 */
[----:B0-----:R-:W-:Y:S02]  /*7a00*/  SHF.R.U32.HI R6, RZ, 0x1, R5 ;  /* 0x00000001ff067819 */ /* 0x001fe40000011605 */
[----:B------:R-:W-:Y:S02]  /*7a10*/  ISETP.GE.U32.AND.EX P0, PT, R17, UR5, PT, P0 ;  /* 0x0000000511007c0c */ /* 0x000fe4000bf06100 */
[----:B------:R-:W-:Y:S01]  /*7a20*/  @P2 LOP3.LUT R3, R3, 0x1, R6, 0x78, !PT ;  /* 0x0000000103032812 */ /* 0x000fe200078e7806 */
[----:B------:R-:W-:Y:S01]  /*7a30*/  IMAD R13, R6, -0x3, R13 ;  /* 0xfffffffd060d7824 */ /* 0x000fe200078e020d */
[----:B------:R-:W-:-:S09]  /*7a40*/  PRMT R4, RZ, 0x7610, R4 ;  /* 0x00007610ff047816 */ /* 0x000fd20000000004 */
[----:B------:R-:W-:Y:S05]  /*7a50*/  @P0 BRA `(.L_x_174) ;  /* 0x0000000400500947 */ /* 0x000fea0003800000 */
[----:B------:R-:W0:Y:S01]  /*7a60*/  S2R R15, SR_CTAID.X ;  /* 0x00000000000f7919 */ /* 0x000e220000002500 */
[----:B------:R-:W-:Y:S01]  /*7a70*/  ULDC.64 UR4, c[0x0][0x628] ;  /* 0x00018a0000047ab9 */ /* 0x000fe20000000a00 */
[----:B------:R-:W1:Y:S01]  /*7a80*/  LDC R20, c[0x0][0x144] ;  /* 0x00005100ff147b82 */ /* 0x000e620000000800 */
[----:B------:R-:W-:Y:S01]  /*7a90*/  ISETP.NE.U32.AND P0, PT, RZ, UR4, PT ;  /* 0x00000004ff007c0c */ /* 0x000fe2000bf05070 */
[----:B------:R-:W2:Y:S01]  /*7aa0*/  S2R R12, SR_CTAID.Y ;  /* 0x00000000000c7919 */ /* 0x000ea20000002600 */
[----:B------:R-:W-:Y:S01]  /*7ab0*/  ULDC UR6, c[0x0][0x150] ;  /* 0x0000540000067ab9 */ /* 0x000fe20000000800 */
[----:B------:R-:W-:Y:S01]  /*7ac0*/  ULDC UR7, c[0x0][0x630] ;  /* 0x00018c0000077ab9 */ /* 0x000fe20000000800 */
[----:B------:R-:W-:Y:S01]  /*7ad0*/  ISETP.NE.AND.EX P0, PT, RZ, UR5, PT, P0 ;  /* 0x00000005ff007c0c */ /* 0x000fe2000bf05300 */
[----:B------:R-:W-:Y:S01]  /*7ae0*/  IMAD.MOV.U32 R4, RZ, RZ, R16 ;  /* 0x000000ffff047224 */ /* 0x000fe200078e0010 */
[----:B0-----:R-:W-:-:S05]  /*7af0*/  I2FP.F32.U32 R5, R15 ;  /* 0x0000000f00057245 */ /* 0x001fca0000201000 */
[----:B------:R-:W-:Y:S01]  /*7b00*/  FMUL R21, R5, UR6 ;  /* 0x0000000605157c20 */ /* 0x000fe20008400000 */
[----:B------:R-:W-:-:S05]  /*7b10*/  IMAD.MOV.U32 R5, RZ, RZ, R17 ;  /* 0x000000ffff057224 */ /* 0x000fca00078e0011 */
[----:B--2---:R-:W-:Y:S05]  /*7b20*/  @!P0 BRA `(.L_x_175) ;  /* 0x0000000000288947 */ /* 0x004fea0003800000 */
[----:B------:R-:W-:Y:S02]  /*7b30*/  ULDC UR6, c[0x0][0x634] ;  /* 0x00018d0000067ab9 */ /* 0x000fe40000000800 */
[----:B------:R-:W-:-:S05]  /*7b40*/  IADD3 R5, P0, R16, UR6, RZ ;  /* 0x0000000610057c10 */ /* 0x000fca000ff1e0ff */
[----:B------:R-:W-:-:S04]  /*7b50*/  IMAD.X R19, RZ, RZ, R17, P0 ;  /* 0x000000ffff137224 */ /* 0x000fc800000e0611 */
[----:B------:R-:W-:-:S04]  /*7b60*/  IMAD.WIDE.U32 R6, R19, UR4, RZ ;  /* 0x0000000413067c25 */ /* 0x000fc8000f8e00ff */
[----:B------:R-:W-:-:S04]  /*7b70*/  IMAD.WIDE.U32 R6, P0, R5, UR5, R6 ;  /* 0x0000000505067c25 */ /* 0x000fc8000f800006 */
[----:B------:R-:W-:-:S04]  /*7b80*/  IMAD.WIDE.U32 R4, R5, UR4, RZ ;  /* 0x0000000405047c25 */ /* 0x000fc8000f8e00ff */
[----:B------:R-:W-:Y:S01]  /*7b90*/  IMAD.MOV.U32 R4, RZ, RZ, R7 ;  /* 0x000000ffff047224 */ /* 0x000fe200078e0007 */
[----:B------:R-:W-:Y:S01]  /*7ba0*/  IADD3 RZ, P1, R5, R6, RZ ;  /* 0x0000000605ff7210 */ /* 0x000fe20007f3e0ff */
[----:B------:R-:W-:-:S04]  /*7bb0*/  IMAD.X R5, RZ, RZ, RZ, P0 ;  /* 0x000000ffff057224 */ /* 0x000fc800000e06ff */
[----:B------:R-:W-:-:S08]  /*7bc0*/  IMAD.WIDE.U32.X R4, R19, UR5, R4, P1 ;  /* 0x0000000513047c25 */ /* 0x000fd000088e0404 */
.L_x_175:
[--C-:B------:R-:W-:Y:S01]  /*7bd0*/  SHF.R.U64 R14, R4, UR7, R5.reuse ;  /* 0x00000007040e7c19 */ /* 0x100fe20008001205 */
[----:B------:R-:W0:Y:S01]  /*7be0*/  F2I.U32.TRUNC.NTZ R21, R21 ;  /* 0x0000001500157305 */ /* 0x000e22000020f000 */
[----:B------:R-:W-:Y:S01]  /*7bf0*/  SHF.R.U32.HI R4, RZ, UR7, R5 ;  /* 0x00000007ff047c19 */ /* 0x000fe20008011605 */
[----:B------:R-:W-:Y:S01]  /*7c00*/  ULDC.64 UR4, c[0x0][0x620] ;  /* 0x0001880000047ab9 */ /* 0x000fe20000000a00 */
[----:B------:R-:W-:Y:S01]  /*7c10*/  IADD3 R7, P0, RZ, -R14, RZ ;  /* 0x8000000eff077210 */ /* 0x000fe20007f1e0ff */
[----:B------:R-:W-:-:S04]  /*7c20*/  ULDC.64 UR6, c[0x0][0x640] ;  /* 0x0001900000067ab9 */ /* 0x000fc80000000a00 */
[----:B------:R-:W-:Y:S01]  /*7c30*/  IMAD.X R4, RZ, RZ, ~R4, P0 ;  /* 0x000000ffff047224 */ /* 0x000fe200000e0e04 */
[----:B------:R-:W-:-:S03]  /*7c40*/  ISETP.NE.U32.AND P0, PT, RZ, UR6, PT ;  /* 0x00000006ff007c0c */ /* 0x000fc6000bf05070 */
[----:B------:R-:W-:Y:S01]  /*7c50*/  IMAD R6, R4, UR4, RZ ;  /* 0x0000000404067c24 */ /* 0x000fe2000f8e02ff */
[----:B------:R-:W-:Y:S01]  /*7c60*/  ISETP.NE.AND.EX P0, PT, RZ, UR7, PT, P0 ;  /* 0x00000007ff007c0c */ /* 0x000fe2000bf05300 */
[----:B------:R-:W-:Y:S01]  /*7c70*/  IMAD.WIDE.U32 R4, R7, UR4, R16 ;  /* 0x0000000407047c25 */ /* 0x000fe2000f8e0010 */
[----:B------:R-:W-:-:S03]  /*7c80*/  ULDC UR4, c[0x0][0x618] ;  /* 0x0001860000047ab9 */ /* 0x000fc60000000800 */
[----:B------:R-:W-:Y:S01]  /*7c90*/  IMAD R7, R7, UR5, R6 ;  /* 0x0000000507077c24 */ /* 0x000fe2000f8e0206 */
[----:B------:R-:W-:Y:S01]  /*7ca0*/  ULDC UR5, c[0x0][0x154] ;  /* 0x0000550000057ab9 */ /* 0x000fe20000000800 */
[----:B0-----:R-:W-:Y:S02]  /*7cb0*/  IMAD.MOV R6, RZ, RZ, -R21 ;  /* 0x000000ffff067224 */ /* 0x001fe400078e0a15 */
[----:B------:R-:W0:Y:S01]  /*7cc0*/  LDC R21, c[0x0][0x148] ;  /* 0x00005200ff157b82 */ /* 0x000e220000000800 */
[----:B------:R-:W-:Y:S02]  /*7cd0*/  IMAD.IADD R5, R5, 0x1, R7 ;  /* 0x0000000105057824 */ /* 0x000fe400078e0207 */
[----:B-1----:R-:W-:Y:S01]  /*7ce0*/  IMAD R15, R20, R6, R15 ;  /* 0x00000006140f7224 */ /* 0x002fe200078e020f */
[----:B------:R-:W-:Y:S02]  /*7cf0*/  I2FP.F32.U32 R6, R12 ;  /* 0x0000000c00067245 */ /* 0x000fe40000201000 */
[----:B------:R-:W-:-:S02]  /*7d00*/  SHF.R.U64 R19, R4, UR4, R5 ;  /* 0x0000000404137c19 */ /* 0x000fc40008001205 */
[----:B------:R-:W-:Y:S01]  /*7d10*/  SHF.R.U32.HI R4, RZ, UR4, R5 ;  /* 0x00000004ff047c19 */ /* 0x000fe20008011605 */
[----:B------:R-:W-:Y:S01]  /*7d20*/  FMUL R6, R6, UR5 ;  /* 0x0000000506067c20 */ /* 0x000fe20008400000 */
[----:B------:R-:W-:Y:S02]  /*7d30*/  ULDC UR4, c[0x0][0x608] ;  /* 0x0001820000047ab9 */ /* 0x000fe40000000800 */
[--C-:B------:R-:W-:Y:S01]  /*7d40*/  SHF.R.U64 R22, R19, UR4, R4.reuse ;  /* 0x0000000413167c19 */ /* 0x100fe20008001204 */
[----:B------:R1:W2:Y:S01]  /*7d50*/  F2I.U32.TRUNC.NTZ R24, R6 ;  /* 0x0000000600187305 */ /* 0x0002a2000020f000 */
[----:B------:R-:W-:Y:S01]  /*7d60*/  SHF.R.U32.HI R5, RZ, UR4, R4 ;  /* 0x00000004ff057c19 */ /* 0x000fe20008011604 */
[----:B------:R-:W-:-:S03]  /*7d70*/  ULDC UR4, c[0x0][0x658] ;  /* 0x0001960000047ab9 */ /* 0x000fc60000000800 */
[--C-:B------:R-:W-:Y:S02]  /*7d80*/  SHF.R.U64 R20, R22, UR4, R5.reuse ;  /* 0x0000000416147c19 */ /* 0x100fe40008001205 */
[----:B------:R-:W-:-:S03]  /*7d90*/  SHF.R.U32.HI R23, RZ, UR4, R5 ;  /* 0x00000004ff177c19 */ /* 0x000fc60008011605 */
[----:B------:R-:W-:Y:S02]  /*7da0*/  IMAD.MOV.U32 R4, RZ, RZ, R20 ;  /* 0x000000ffff047224 */ /* 0x000fe400078e0014 */
[----:B------:R-:W-:Y:S01]  /*7db0*/  IMAD.MOV.U32 R5, RZ, RZ, R23 ;  /* 0x000000ffff057224 */ /* 0x000fe200078e0017 */
[----:B-1----:R-:W-:Y:S06]  /*7dc0*/  @!P0 BRA `(.L_x_176) ;  /* 0x0000000000288947 */ /* 0x002fec0003800000 */
        /* <DEDUP_REMOVED lines=10> */
.L_x_176:
[----:B------:R-:W-:Y:S01]  /*7e70*/  ISETP.NE.AND P0, PT, R2, 0x1, PT ;  /* 0x000000010200780c */ /* 0x000fe20003f05270 */
[----:B------:R-:W-:Y:S01]  /*7e80*/  ULDC UR4, c[0x0][0x648] ;  /* 0x0001920000047ab9 */ /* 0x000fe20000000800 */
[----:B------:R-:W-:Y:S01]  /*7e90*/  LOP3.LUT R22, R22, UR21, RZ, 0xc0, !PT ;  /* 0x0000001516167c12 */ /* 0x000fe2000f8ec0ff */
[----:B--2---:R-:W-:Y:S01]  /*7ea0*/  IMAD.MOV R24, RZ, RZ, -R24 ;  /* 0x000000ffff187224 */ /* 0x004fe200078e0a18 */
[----:B------:R-:W-:Y:S01]  /*7eb0*/  SHF.R.U64 R5, R4, UR4, R5 ;  /* 0x0000000404057c19 */ /* 0x000fe20008001205 */
[----:B------:R-:W-:Y:S01]  /*7ec0*/  ULDC UR4, c[0x0][0x638] ;  /* 0x00018e0000047ab9 */ /* 0x000fe20000000800 */
[----:B------:R-:W-:Y:S01]  /*7ed0*/  LOP3.LUT R19, R19, UR14, RZ, 0xc0, !PT ;  /* 0x0000000e13137c12 */ /* 0x000fe2000f8ec0ff */
[----:B------:R-:W-:Y:S01]  /*7ee0*/  ULDC UR5, c[0x0][0x610] ;  /* 0x0001840000057ab9 */ /* 0x000fe20000000800 */
[----:B------:R-:W-:Y:S02]  /*7ef0*/  IMAD.MOV.U32 R4, RZ, RZ, 0x1 ;  /* 0x00000001ff047424 */ /* 0x000fe400078e00ff */
[----:B------:R-:W-:-:S02]  /*7f00*/  IMAD.MOV R7, RZ, RZ, -R5 ;  /* 0x000000ffff077224 */ /* 0x000fc400078e0a05 */
[----:B------:R-:W-:Y:S02]  /*7f10*/  IMAD R22, R5, UR13, R22 ;  /* 0x0000000d05167c24 */ /* 0x000fe4000f8e0216 */
[----:B0-----:R-:W-:Y:S02]  /*7f20*/  @P0 IMAD R15, R21, R24, R12 ;  /* 0x00000018150f0224 */ /* 0x001fe400078e020c */
[----:B------:R-:W-:Y:S01]  /*7f30*/  IMAD R20, R7, UR4, R20 ;  /* 0x0000000407147c24 */ /* 0x000fe2000f8e0214 */
[----:B------:R-:W-:Y:S01]  /*7f40*/  ULDC UR4, c[0x0][0x600] ;  /* 0x0001800000047ab9 */ /* 0x000fe20000000800 */
[----:B------:R-:W-:Y:S02]  /*7f50*/  IMAD R15, R22, UR5, R15 ;  /* 0x00000005160f7c24 */ /* 0x000fe4000f8e020f */
[----:B------:R-:W-:Y:S02]  /*7f60*/  IMAD R20, R20, UR4, R19 ;  /* 0x0000000414147c24 */ /* 0x000fe4000f8e0213 */
[----:B------:R-:W-:-:S03]  /*7f70*/  IMAD.MOV.U32 R7, RZ, RZ, R14 ;  /* 0x000000ffff077224 */ /* 0x000fc600078e000e */
[----:B------:R-:W-:Y:S02]  /*7f80*/  SEL R19, R20, R15, !P0 ;  /* 0x0000000f14137207 */ /* 0x000fe40004000000 */
[----:B------:R-:W-:-:S07]  /*7f90*/  SEL R12, R15, R20, !P0 ;  /* 0x000000140f0c7207 */ /* 0x000fce0004000000 */
.L_x_174:
[----:B------:R-:W-:Y:S05]  /*7fa0*/  BSYNC B1 ;  /* 0x0000000000017941 */ /* 0x000fea0003800000 */
.L_x_173:
[----:B------:R-:W-:-:S13]  /*7fb0*/  LOP3.LUT P0, RZ, R4, 0xff, RZ, 0xc0, !PT ;  /* 0x000000ff04ff7812 */ /* 0x000fda000780c0ff */
[----:B------:R-:W-:Y:S05]  /*7fc0*/  @P0 BRA `(.L_x_177) ;  /* 0xfffffff400040947 */ /* 0x000fea000383ffff */
[----:B------:R-:W-:Y:S05]  /*7fd0*/  BSYNC B0 ;  /* 0x0000000000007941 */ /* 0x000fea0003800000 */
.L_x_166:
[----:B------:R-:W-:-:S03]  /*7fe0*/  UMOV UR4, 0xffffffff ;  /* 0xffffffff00047882 */ /* 0x000fc60000000000 */
[----:B------:R-:W-:Y:S05]  /*7ff0*/  BRA.DIV UR4, `(.L_x_178) ;  /* 0x0000000204f07947 */ /* 0x000fea000b800000 */
[----:B------:R-:W-:-:S13]  /*8000*/  ELECT P6, URZ, PT ;  /* 0x00000000003f782f */ /* 0x000fda00038c0000 */
.L_x_191:
[----:B------:R-:W-:Y:S04]  /*8010*/  BSSY B0, `(.L_x_179) ;  /* 0x0000022000007945 */ /* 0x000fe80003800000 */
[----:B------:R-:W-:Y:S05]  /*8020*/  @!P6 BRA `(.L_x_180) ;  /* 0x000000000080e947 */ /* 0x000fea0003800000 */
[----:B------:R-:W-:-:S04]  /*8030*/  LOP3.LUT R18, R18, 0x2, RZ, 0xfc, !PT ;  /* 0x0000000212127812 */ /* 0x000fc800078efcff */
[----:B------:R-:W-:-:S13]  /*8040*/  ISETP.NE.AND P0, PT, R18, 0x3, PT ;  /* 0x000000031200780c */ /* 0x000fda0003f05270 */
[----:B------:R-:W-:Y:S05]  /*8050*/  @!P0 BRA `(.L_x_181) ;  /* 0x0000000000048947 */ /* 0x000fea0003800000 */
[----:B------:R-:W-:Y:S01]  /*8060*/  BPT.TRAP 0x1 ;  /* 0x000000040000795c */ /* 0x000fe20000300000 */
.L_x_181:
[----:B------:R-:W0:Y:S01]  /*8070*/  S2R R5, SR_CgaCtaId ;  /* 0x0000000000057919 */ /* 0x000e220000008800 */
[----:B------:R-:W-:Y:S02]  /*8080*/  MOV R0, 0x400 ;  /* 0x0000040000007802 */ /* 0x000fe40000000f00 */
[----:B------:R-:W-:Y:S02]  /*8090*/  SHF.L.U32 R4, R3, 0x1f, RZ ;  /* 0x0000001f03047819 */ /* 0x000fe400000006ff */
[----:B0-----:R-:W-:-:S05]  /*80a0*/  LEA R0, R5, R0, 0x18 ;  /* 0x0000000005007211 */ /* 0x001fca00078ec0ff */
[----:B------:R-:W-:-:S04]  /*80b0*/  VIADD R0, R0, 0x18 ;  /* 0x0000001800007836 */ /* 0x000fc80000000000 */
[C---:B------:R-:W-:Y:S02]  /*80c0*/  IMAD R7, R13.reuse, 0x8, R0 ;  /* 0x000000080d077824 */ /* 0x040fe400078e0200 */
[----:B------:R-:W-:Y:S02]  /*80d0*/  VIADD R13, R13, 0x1 ;  /* 0x000000010d0d7836 */ /* 0x000fe40000000000 */
[----:B------:R-:W0:Y:S03]  /*80e0*/  SYNCS.PHASECHK.TRANS64.TRYWAIT P0, [R7+URZ], R4 ;  /* 0x00000004070075a7 */ /* 0x000e26000800017f */
[----:B------:R-:W-:-:S04]  /*80f0*/  ISETP.NE.AND P1, PT, R13, 0x3, PT ;  /* 0x000000030d00780c */ /* 0x000fc80003f25270 */
[----:B------:R-:W-:Y:S02]  /*8100*/  SEL R2, RZ, 0x1, P1 ;  /* 0x00000001ff027807 */ /* 0x000fe40000800000 */
[----:B------:R-:W-:Y:S02]  /*8110*/  SEL R13, R13, RZ, P1 ;  /* 0x000000ff0d0d7207 */ /* 0x000fe40000800000 */
[----:B------:R-:W-:-:S03]  /*8120*/  LOP3.LUT R9, R3, R2, RZ, 0x3c, !PT ;  /* 0x0000000203097212 */ /* 0x000fc600078e3cff */
[----:B------:R-:W-:Y:S01]  /*8130*/  IMAD R6, R13, 0x8, R0 ;  /* 0x000000080d067824 */ /* 0x000fe200078e0200 */
[----:B------:R-:W-:Y:S01]  /*8140*/  SHF.L.U32 R5, R9, 0x1f, RZ ;  /* 0x0000001f09057819 */ /* 0x000fe200000006ff */
[----:B0-----:R-:W-:Y:S06]  /*8150*/  @!P0 BRA `(.L_x_182) ;  /* 0x0000000000b88947 */ /* 0x001fec0003800000 */
.L_x_192:
[----:B------:R-:W1:Y:S01]  /*8160*/  SYNCS.PHASECHK.TRANS64.TRYWAIT P0, [R6+URZ], R5 ;  /* 0x00000005060075a7 */ /* 0x000e62000800017f */
[----:B------:R-:W-:-:S05]  /*8170*/  VIADD R2, R13, 0x1 ;  /* 0x000000010d027836 */ /* 0x000fca0000000000 */
[----:B------:R-:W-:-:S04]  /*8180*/  ISETP.NE.AND P1, PT, R2, 0x3, PT ;  /* 0x000000030200780c */ /* 0x000fc80003f25270 */
[----:B0-----:R-:W-:Y:S02]  /*8190*/  SEL R4, RZ, 0x1, P1 ;  /* 0x00000001ff047807 */ /* 0x001fe40000800000 */
[----:B------:R-:W-:Y:S02]  /*81a0*/  SEL R3, R2, RZ, P1 ;  /* 0x000000ff02037207 */ /* 0x000fe40000800000 */
[----:B------:R-:W-:Y:S01]  /*81b0*/  LOP3.LUT R4, R9, R4, RZ, 0x3c, !PT ;  /* 0x0000000409047212 */ /* 0x000fe200078e3cff */
[----:B-1----:R-:W-:Y:S06]  /*81c0*/  @!P0 BRA `(.L_x_183) ;  /* 0x0000000000b08947 */ /* 0x002fec0003800000 */
.L_x_193:
[----:B------:R-:W-:Y:S01]  /*81d0*/  IMAD R3, R3, 0x8, R0 ;  /* 0x0000000803037824 */ /* 0x000fe200078e0200 */
[----:B------:R-:W-:-:S07]  /*81e0*/  SHF.L.U32 R0, R4, 0x1f, RZ ;  /* 0x0000001f04007819 */ /* 0x000fce00000006ff */
.L_x_184:
[----:B-1----:R1:W2:Y:S02]  /*81f0*/  SYNCS.PHASECHK.TRANS64.TRYWAIT P0, [R3+URZ], R0 ;  /* 0x00000000030075a7 */ /* 0x0022a4000800017f */
[----:B--2---:R-:W-:Y:S05]  /*8200*/  @!P0 NANOSLEEP.SYNCS 0x989680 ;  /* 0x009896800000895d */ /* 0x004fea0003900000 */
[----:B------:R-:W2:Y:S02]  /*8210*/  @!P0 SYNCS.PHASECHK.TRANS64 P0, [R3+URZ], R0 ;  /* 0x00000000030085a7 */ /* 0x000ea4000800007f */
[----:B--2---:R-:W-:Y:S05]  /*8220*/  @!P0 BRA `(.L_x_184) ;  /* 0xfffffffc00f08947 */ /* 0x004fea000383ffff */
.L_x_180:
[----:B------:R-:W-:Y:S05]  /*8230*/  BSYNC B0 ;  /* 0x0000000000007941 */ /* 0x000fea0003800000 */
.L_x_179:
[----:B------:R-:W-:Y:S05]  /*8240*/  EXIT ;  /* 0x000000000000794d */ /* 0x000fea0003800000 */
.L_x_21:
[----:B-1----:R1:W2:Y:S02]  /*8250*/  SYNCS.PHASECHK.TRANS64.TRYWAIT P1, [R3+URZ], R0 ;  /* 0x00000000030075a7 */ /* 0x0022a4000802017f */
[----:B--2---:R-:W-:Y:S05]  /*8260*/  @!P1 NANOSLEEP.SYNCS 0x989680 ;  /* 0x009896800000995d */ /* 0x004fea0003900000 */
[----:B------:R-:W2:Y:S02]  /*8270*/  @!P1 SYNCS.PHASECHK.TRANS64 P1, [R3+URZ], R0 ;  /* 0x00000000030095a7 */ /* 0x000ea4000802007f */
[----:B--2---:R-:W-:Y:S05]  /*8280*/  @!P1 BRA `(.L_x_21) ;  /* 0xfffffffc00f09947 */ /* 0x004fea000383ffff */
[----:B------:R-:W-:Y:S05]  /*8290*/  BRA `(.L_x_20) ;  /* 0xffffff9400447947 */ /* 0x000fea000383ffff */
.L_x_26:
[----:B-1----:R1:W2:Y:S02]  /*82a0*/  SYNCS.PHASECHK.TRANS64.TRYWAIT P1, [R5+URZ], R4 ;  /* 0x00000004050075a7 */ /* 0x0022a4000802017f */
[----:B--2---:R-:W-:Y:S05]  /*82b0*/  @!P1 NANOSLEEP.SYNCS 0x989680 ;  /* 0x009896800000995d */ /* 0x004fea0003900000 */
[----:B------:R-:W2:Y:S02]  /*82c0*/  @!P1 SYNCS.PHASECHK.TRANS64 P1, [R5+URZ], R4 ;  /* 0x00000004050095a7 */ /* 0x000ea4000802007f */
[----:B--2---:R-:W-:Y:S05]  /*82d0*/  @!P1 BRA `(.L_x_26) ;  /* 0xfffffffc00f09947 */ /* 0x004fea000383ffff */
[----:B------:R-:W-:Y:S05]  /*82e0*/  BRA `(.L_x_25) ;  /* 0xffffff9800907947 */ /* 0x000fea000383ffff */
.L_x_167:
[----:B------:R-:W-:Y:S01]  /*82f0*/  BSSY B1, `(.L_x_185) ;  /* 0x0000006000017945 */ /* 0x000fe20003800000 */
[----:B------:R-:W-:-:S07]  /*8300*/  IMAD.MOV.U32 R15, RZ, RZ, -0x1 ;  /* 0xffffffffff0f7424 */ /* 0x000fce00078e00ff */
[----:B------:R-:W-:Y:S05]  /*8310*/  WARPSYNC.COLLECTIVE R15, `(.L_x_186) ;  /* 0x000000000f0c7348 */ /* 0x000fea0003c00000 */
[----:B------:R-:W-:Y:S02]  /*8320*/  ELECT P6, UR62, PT ;  /* 0x00000000003e782f */ /* 0x000fe400038c0000 */
[----:B------:R-:W-:Y:S01]  /*8330*/  MOV R14, UR62 ;  /* 0x0000003e000e7c02 */ /* 0x000fe20008000f00 */
[----:B------:R-:W-:Y:S10]  /*8340*/  ENDCOLLECTIVE ;  /* 0x000000000000791b */ /* 0x000ff40003800000 */
.L_x_186:
[----:B------:R-:W-:Y:S05]  /*8350*/  BSYNC B1 ;  /* 0x0000000000017941 */ /* 0x000fea0003800000 */
.L_x_185:
[----:B------:R-:W-:Y:S05]  /*8360*/  BRA `(.L_x_187) ;  /* 0xfffffff000287947 */ /* 0x000fea000383ffff */
.L_x_170:
[----:B0-----:R0:W1:Y:S02]  /*8370*/  SYNCS.PHASECHK.TRANS64.TRYWAIT P0, [R21+URZ+0x18], R12 ;  /* 0x0000180c150075a7 */ /* 0x001064000800017f */
[----:B-1----:R-:W-:Y:S05]  /*8380*/  @!P0 NANOSLEEP.SYNCS 0x989680 ;  /* 0x009896800000895d */ /* 0x002fea0003900000 */
[----:B------:R-:W1:Y:S02]  /*8390*/  @!P0 SYNCS.PHASECHK.TRANS64 P0, [R21+URZ+0x18], R12 ;  /* 0x0000180c150085a7 */ /* 0x000e64000800007f */
[----:B-1----:R-:W-:Y:S05]  /*83a0*/  @!P0 BRA `(.L_x_170) ;  /* 0xfffffffc00f08947 */ /* 0x002fea000383ffff */
[----:B------:R-:W-:Y:S05]  /*83b0*/  BRA `(.L_x_188) ;  /* 0xfffffff000647947 */ /* 0x000fea000383ffff */
.L_x_178:
[----:B------:R-:W-:Y:S01]  /*83c0*/  BSSY B0, `(.L_x_189) ;  /* 0x0000006000007945 */ /* 0x000fe20003800000 */
[----:B------:R-:W-:-:S07]  /*83d0*/  IMAD.MOV.U32 R15, RZ, RZ, -0x1 ;  /* 0xffffffffff0f7424 */ /* 0x000fce00078e00ff */
[----:B------:R-:W-:Y:S05]  /*83e0*/  WARPSYNC.COLLECTIVE R15, `(.L_x_190) ;  /* 0x000000000f0c7348 */ /* 0x000fea0003c00000 */
[----:B------:R-:W-:Y:S02]  /*83f0*/  ELECT P6, UR62, PT ;  /* 0x00000000003e782f */ /* 0x000fe400038c0000 */
[----:B------:R-:W-:Y:S01]  /*8400*/  MOV R14, UR62 ;  /* 0x0000003e000e7c02 */ /* 0x000fe20008000f00 */
[----:B------:R-:W-:Y:S10]  /*8410*/  ENDCOLLECTIVE ;  /* 0x000000000000791b */ /* 0x000ff40003800000 */
.L_x_190:
[----:B------:R-:W-:Y:S05]  /*8420*/  BSYNC B0 ;  /* 0x0000000000007941 */ /* 0x000fea0003800000 */
.L_x_189:
[----:B------:R-:W-:Y:S05]  /*8430*/  BRA `(.L_x_191) ;  /* 0xfffffff800f47947 */ /* 0x000fea000383ffff */
.L_x_182:
[----:B0-----:R0:W1:Y:S02]  /*8440*/  SYNCS.PHASECHK.TRANS64.TRYWAIT P0, [R7+URZ], R4 ;  /* 0x00000004070075a7 */ /* 0x001064000800017f */
[----:B-1----:R-:W-:Y:S05]  /*8450*/  @!P0 NANOSLEEP.SYNCS 0x989680 ;  /* 0x009896800000895d */ /* 0x002fea0003900000 */
[----:B------:R-:W1:Y:S02]  /*8460*/  @!P0 SYNCS.PHASECHK.TRANS64 P0, [R7+URZ], R4 ;  /* 0x00000004070085a7 */ /* 0x000e64000800007f */
[----:B-1----:R-:W-:Y:S05]  /*8470*/  @!P0 BRA `(.L_x_182) ;  /* 0xfffffffc00f08947 */ /* 0x002fea000383ffff */
[----:B------:R-:W-:Y:S05]  /*8480*/  BRA `(.L_x_192) ;  /* 0xfffffffc00347947 */ /* 0x000fea000383ffff */
.L_x_183:
[----:B0-----:R0:W1:Y:S02]  /*8490*/  SYNCS.PHASECHK.TRANS64.TRYWAIT P0, [R6+URZ], R5 ;  /* 0x00000005060075a7 */ /* 0x001064000800017f */
[----:B-1----:R-:W-:Y:S05]  /*84a0*/  @!P0 NANOSLEEP.SYNCS 0x989680 ;  /* 0x009896800000895d */ /* 0x002fea0003900000 */
[----:B------:R-:W1:Y:S02]  /*84b0*/  @!P0 SYNCS.PHASECHK.TRANS64 P0, [R6+URZ], R5 ;  /* 0x00000005060085a7 */ /* 0x000e64000800007f */
[----:B-1----:R-:W-:Y:S05]  /*84c0*/  @!P0 BRA `(.L_x_183) ;  /* 0xfffffffc00f08947 */ /* 0x002fea000383ffff */
[----:B------:R-:W-:Y:S05]  /*84d0*/  BRA `(.L_x_193) ;  /* 0xfffffffc003c7947 */ /* 0x000fea000383ffff */
.L_x_194:
[----:B------:R-:W-:-:S00]  /*84e0*/  BRA `(.L_x_194) ;  /* 0xfffffffc00fc7947 */ /* 0x000fc0000383ffff */
[----:B------:R-:W-:-:S00]  /*84f0*/  NOP ;  /* 0x0000000000007918 */ /* 0x000fc00000000000 */
        /* <DEDUP_REMOVED lines=8> */
.L_x_195:


//--------------------- .nv.global.init           --------------------------
	.section	.nv.global.init,"aw",@progbits
.nv.global.init:
	.type		$str$22,@object
	.size		$str$22,($str$23 - $str$22)
$str$22:
        /*0000*/ 	.byte	0x6b, 0x5f, 0x74, 0x69, 0x6c, 0x65, 0x5f, 0x63, 0x6f, 0x75, 0x6e, 0x74, 0x20, 0x3e, 0x3d, 0x20
        /*0010*/ 	.byte	0x31, 0x00
	.type		$str$23,@object
	.size		$str$23,(__unnamed_1 - $str$23)
$str$23:
        /*0012*/ 	.byte	0x2f, 0x74, 0x6d, 0x70, 0x2f, 0x63, 0x75, 0x74, 0x6c, 0x61, 0x73, 0x73, 0x5f, 0x73, 0x77, 0x65
        /*0022*/ 	.byte	0x65, 0x70, 0x5f, 0x73, 0x72, 0x63, 0x2f, 0x69, 0x6e, 0x63, 0x6c, 0x75, 0x64, 0x65, 0x2f, 0x63
        /*0032*/ 	.byte	0x75, 0x74, 0x6c, 0x61, 0x73, 0x73, 0x2f, 0x67, 0x65, 0x6d, 0x6d, 0x2f, 0x63, 0x6f, 0x6c, 0x6c
        /*0042*/ 	.byte	0x65, 0x63, 0x74, 0x69, 0x76, 0x65, 0x2f, 0x73, 0x6d, 0x39, 0x30, 0x5f, 0x6d, 0x6d, 0x61, 0x5f
        /*0052*/ 	.byte	0x74, 0x6d, 0x61, 0x5f, 0x67, 0x6d, 0x6d, 0x61, 0x5f, 0x73, 0x73, 0x5f, 0x77, 0x61, 0x72, 0x70
        /*0062*/ 	.byte	0x73, 0x70, 0x65, 0x63, 0x69, 0x61, 0x6c, 0x69, 0x7a, 0x65, 0x64, 0x2e, 0x68, 0x70, 0x70, 0x00
	.type		__unnamed_1,@object
	.size		__unnamed_1,(.L_0 - __unnamed_1)
__unnamed_1:
        /*0072*/ 	.byte	0x76, 0x6f, 0x69, 0x64, 0x20, 0x63, 0x75, 0x74, 0x6c, 0x61, 0x73, 0x73, 0x3a, 0x3a, 0x67, 0x65
        /* <DEDUP_REMOVED lines=178> */
        /*0ba2*/ 	.byte	0x79, 0x5d, 0x00
.L_0:


//--------------------- .nv.shared._ZN7cutlass13device_kernelINS_4gemm6kernel13GemmUniversalIN4cute5tupleIJiiiiEEENS1_10collective13CollectiveMmaINS1_34MainloopSm90TmaGmmaWarpSpecializedILi3ENS5_IJNS4_1CILi4EEESB_NSA_ILi1EEEEEENS1_35KernelTmaWarpSpecializedCooperativeEEENS5_IJNSA_ILi128EEESG_NSA_ILi64EEEEEENS_10tfloat32_tENS5_IJlSC_lEEESJ_SK_NS4_8TiledMMAINS4_8MMA_AtomIJNS4_4SM904GMMA30MMA_64x128x8_F32TF32TF32_SS_TNILNSO_7ScaleInE1ELSQ_1EEEEEENS4_6LayoutINS5_IJNSA_ILi2EEESC_SC_EEENS5_IJSC_NSA_ILi0EEESW_EEEEENS5_IJNS4_10UnderscoreESZ_SZ_EEEEENS4_23SM90_TMA_LOAD_MULTICASTENS4_14ComposedLayoutINS4_7SwizzleILi3ELi4ELi3EEENS4_18smem_ptr_flag_bitsILi32EEENST_INS5_IJNSA_ILi8EEENSA_ILi32EEEEEENS5_IJS19_SC_EEEEEEEvNS4_8identityES12_S1D_vS1E_EENS_8epilogue10collective6detail29Sm90TmaWarpSpecializedAdapterINS1H_15DefaultEpilogueISJ_SK_SK_NS1G_6thread17LinearCombinationISJ_Li1EffLNS1L_9ScaleType4KindE0ELNS_15FloatRoundStyleE2ESJ_EENS1_15EpilogueDefaultEEEEEvvEEEEvNT_6ParamsE --------------------------
	.section	.nv.shared._ZN7cutlass13device_kernelINS_4gemm6kernel13GemmUniversalIN4cute5tupleIJiiiiEEENS1_10collective13CollectiveMmaINS1_34MainloopSm90TmaGmmaWarpSpecializedILi3ENS5_IJNS4_1CILi4EEESB_NSA_ILi1EEEEEENS1_35KernelTmaWarpSpecializedCooperativeEEENS5_IJNSA_ILi128EEESG_NSA_ILi64EEEEEENS_10tfloat32_tENS5_IJlSC_lEEESJ_SK_NS4_8TiledMMAINS4_8MMA_AtomIJNS4_4SM904GMMA30MMA_64x128x8_F32TF32TF32_SS_TNILNSO_7ScaleInE1ELSQ_1EEEEEENS4_6LayoutINS5_IJNSA_ILi2EEESC_SC_EEENS5_IJSC_NSA_ILi0EEESW_EEEEENS5_IJNS4_10UnderscoreESZ_SZ_EEEEENS4_23SM90_TMA_LOAD_MULTICASTENS4_14ComposedLayoutINS4_7SwizzleILi3ELi4ELi3EEENS4_18smem_ptr_flag_bitsILi32EEENST_INS5_IJNSA_ILi8EEENSA_ILi32EEEEEENS5_IJS19_SC_EEEEEEEvNS4_8identityES12_S1D_vS1E_EENS_8epilogue10collective6detail29Sm90TmaWarpSpecializedAdapterINS1H_15DefaultEpilogueISJ_SK_SK_NS1G_6thread17LinearCombinationISJ_Li1EffLNS1L_9ScaleType4KindE0ELNS_15FloatRoundStyleE2ESJ_EENS1_15EpilogueDefaultEEEEEvvEEEEvNT_6ParamsE,"aw",@nobits
	.sectionflags	@""
	.align	16
	.zero		1024


//--------------------- .nv.shared.reserved.0     --------------------------
	.section	.nv.shared.reserved.0,"aw",@nobits
	.weak		__nv_reservedSMEM_offset_0_alias
	.size		__nv_reservedSMEM_offset_0_alias, 0, 0
	.other		__nv_reservedSMEM_offset_0_alias,@"STO_CUDA_RESERVED_SHARED STV_DEFAULT"
__nv_reservedSMEM_offset_0_alias:
	.zero		0


//--------------------- .nv.global                --------------------------
	.section	.nv.global,"aw",@nobits
.nv.global:
	.type		_ZN40_INTERNAL_b77bd63a_4_k_cu_a60052f5_159594cute1_E,@object
	.size		_ZN40_INTERNAL_b77bd63a_4_k_cu_a60052f5_159594cute1_E,(_ZN40_INTERNAL_b77bd63a_4_k_cu_a60052f5_159594cuda3std3__45__cpo6cbeginE - _ZN40_INTERNAL_b77bd63a_4_k_cu_a60052f5_159594cute1_E)
_ZN40_INTERNAL_b77bd63a_4_k_cu_a60052f5_159594cute1_E:
	.zero		1
	.type		_ZN40_INTERNAL_b77bd63a_4_k_cu_a60052f5_159594cuda3std3__45__cpo6cbeginE,@object
	.size		_ZN40_INTERNAL_b77bd63a_4_k_cu_a60052f5_159594cuda3std3__45__cpo6cbeginE,(_ZN40_INTERNAL_b77bd63a_4_k_cu_a60052f5_159594cuda3std3__48in_placeE - _ZN40_INTERNAL_b77bd63a_4_k_cu_a60052f5_159594cuda3std3__45__cpo6cbeginE)
_ZN40_INTERNAL_b77bd63a_4_k_cu_a60052f5_159594cuda3std3__45__cpo6cbeginE:
	.zero		1
	.type		_ZN40_INTERNAL_b77bd63a_4_k_cu_a60052f5_159594cuda3std3__48in_placeE,@object
	.size		_ZN40_INTERNAL_b77bd63a_4_k_cu_a60052f5_159594cuda3std3__48in_placeE,(_ZN40_INTERNAL_b77bd63a_4_k_cu_a60052f5_159594cuda3std6ranges3__45__cpo9iter_moveE - _ZN40_INTERNAL_b77bd63a_4_k_cu_a60052f5_159594cuda3std3__48in_placeE)
_ZN40_INTERNAL_b77bd63a_4_k_cu_a60052f5_159594cuda3std3__48in_placeE:
	.zero		1
	.type		_ZN40_INTERNAL_b77bd63a_4_k_cu_a60052f5_159594cuda3std6ranges3__45__cpo9iter_moveE,@object
	.size		_ZN40_INTERNAL_b77bd63a_4_k_cu_a60052f5_159594cuda3std6ranges3__45__cpo9iter_moveE,(_ZN40_INTERNAL_b77bd63a_4_k_cu_a60052f5_159594cuda3std3__45__cpo5beginE - _ZN40_INTERNAL_b77bd63a_4_k_cu_a60052f5_159594cuda3std6ranges3__45__cpo9iter_moveE)
_ZN40_INTERNAL_b77bd63a_4_k_cu_a60052f5_159594cuda3std6ranges3__45__cpo9iter_moveE:
	.zero		1
	.type		_ZN40_INTERNAL_b77bd63a_4_k_cu_a60052f5_159594cuda3std3__45__cpo5beginE,@object
	.size		_ZN40_INTERNAL_b77bd63a_4_k_cu_a60052f5_159594cuda3std3__45__cpo5beginE,(_ZN40_INTERNAL_b77bd63a_4_k_cu_a60052f5_159594cuda3std3__442_GLOBAL__N__b77bd63a_4_k_cu_a60052f5_159596ignoreE - _ZN40_INTERNAL_b77bd63a_4_k_cu_a60052f5_159594cuda3std3__45__cpo5beginE)
_ZN40_INTERNAL_b77bd63a_4_k_cu_a60052f5_159594cuda3std3__45__cpo5beginE:
	.zero		1
	.type		_ZN40_INTERNAL_b77bd63a_4_k_cu_a60052f5_159594cuda3std3__442_GLOBAL__N__b77bd63a_4_k_cu_a60052f5_159596ignoreE,@object
	.size		_ZN40_INTERNAL_b77bd63a_4_k_cu_a60052f5_159594cuda3std3__442_GLOBAL__N__b77bd63a_4_k_cu_a60052f5_159596ignoreE,(_ZN40_INTERNAL_b77bd63a_4_k_cu_a60052f5_159594cute7productE - _ZN40_INTERNAL_b77bd63a_4_k_cu_a60052f5_159594cuda3std3__442_GLOBAL__N__b77bd63a_4_k_cu_a60052f5_159596ignoreE)
_ZN40_INTERNAL_b77bd63a_4_k_cu_a60052f5_159594cuda3std3__442_GLOBAL__N__b77bd63a_4_k_cu_a60052f5_159596ignoreE:
	.zero		1
	.type		_ZN40_INTERNAL_b77bd63a_4_k_cu_a60052f5_159594cute7productE,@object
	.size		_ZN40_INTERNAL_b77bd63a_4_k_cu_a60052f5_159594cute7productE,(_ZN40_INTERNAL_b77bd63a_4_k_cu_a60052f5_159594cuda3std3__45__cpo3endE - _ZN40_INTERNAL_b77bd63a_4_k_cu_a60052f5_159594cute7productE)
_ZN40_INTERNAL_b77bd63a_4_k_cu_a60052f5_159594cute7productE:
	.zero		1
	.type		_ZN40_INTERNAL_b77bd63a_4_k_cu_a60052f5_159594cuda3std3__45__cpo3endE,@object
	.size		_ZN40_INTERNAL_b77bd63a_4_k_cu_a60052f5_159594cuda3std3__45__cpo3endE,(_ZN40_INTERNAL_b77bd63a_4_k_cu_a60052f5_159594cuda3std3__419piecewise_constructE - _ZN40_INTERNAL_b77bd63a_4_k_cu_a60052f5_159594cuda3std3__45__cpo3endE)
_ZN40_INTERNAL_b77bd63a_4_k_cu_a60052f5_159594cuda3std3__45__cpo3endE:
	.zero		1
	.type		_ZN40_INTERNAL_b77bd63a_4_k_cu_a60052f5_159594cuda3std3__419piecewise_constructE,@object
	.size		_ZN40_INTERNAL_b77bd63a_4_k_cu_a60052f5_159594cuda3std3__419piecewise_constructE,(_ZN40_INTERNAL_b77bd63a_4_k_cu_a60052f5_159594cuda3std3__45__cpo4cendE - _ZN40_INTERNAL_b77bd63a_4_k_cu_a60052f5_159594cuda3std3__419piecewise_constructE)
_ZN40_INTERNAL_b77bd63a_4_k_cu_a60052f5_159594cuda3std3__419piecewise_constructE:
	.zero		1
	.type		_ZN40_INTERNAL_b77bd63a_4_k_cu_a60052f5_159594cuda3std3__45__cpo4cendE,@object
	.size		_ZN40_INTERNAL_b77bd63a_4_k_cu_a60052f5_159594cuda3std3__45__cpo4cendE,(_ZN40_INTERNAL_b77bd63a_4_k_cu_a60052f5_159594cuda3std6ranges3__45__cpo4swapE - _ZN40_INTERNAL_b77bd63a_4_k_cu_a60052f5_159594cuda3std3__45__cpo4cendE)
_ZN40_INTERNAL_b77bd63a_4_k_cu_a60052f5_159594cuda3std3__45__cpo4cendE:
	.zero		1
	.type		_ZN40_INTERNAL_b77bd63a_4_k_cu_a60052f5_159594cuda3std6ranges3__45__cpo4swapE,@object
	.size		_ZN40_INTERNAL_b77bd63a_4_k_cu_a60052f5_159594cuda3std6ranges3__45__cpo4swapE,(.L_8 - _ZN40_INTERNAL_b77bd63a_4_k_cu_a60052f5_159594cuda3std6ranges3__45__cpo4swapE)
_ZN40_INTERNAL_b77bd63a_4_k_cu_a60052f5_159594cuda3std6ranges3__45__cpo4swapE:
	.zero		1
.L_8:


//--------------------- .nv.constant0._ZN7cutlass13device_kernelINS_4gemm6kernel13GemmUniversalIN4cute5tupleIJiiiiEEENS1_10collective13CollectiveMmaINS1_34MainloopSm90TmaGmmaWarpSpecializedILi3ENS5_IJNS4_1CILi4EEESB_NSA_ILi1EEEEEENS1_35KernelTmaWarpSpecializedCooperativeEEENS5_IJNSA_ILi128EEESG_NSA_ILi64EEEEEENS_10tfloat32_tENS5_IJlSC_lEEESJ_SK_NS4_8TiledMMAINS4_8MMA_AtomIJNS4_4SM904GMMA30MMA_64x128x8_F32TF32TF32_SS_TNILNSO_7ScaleInE1ELSQ_1EEEEEENS4_6LayoutINS5_IJNSA_ILi2EEESC_SC_EEENS5_IJSC_NSA_ILi0EEESW_EEEEENS5_IJNS4_10UnderscoreESZ_SZ_EEEEENS4_23SM90_TMA_LOAD_MULTICASTENS4_14ComposedLayoutINS4_7SwizzleILi3ELi4ELi3EEENS4_18smem_ptr_flag_bitsILi32EEENST_INS5_IJNSA_ILi8EEENSA_ILi32EEEEEENS5_IJS19_SC_EEEEEEEvNS4_8identityES12_S1D_vS1E_EENS_8epilogue10collective6detail29Sm90TmaWarpSpecializedAdapterINS1H_15DefaultEpilogueISJ_SK_SK_NS1G_6thread17LinearCombinationISJ_Li1EffLNS1L_9ScaleType4KindE0ELNS_15FloatRoundStyleE2ESJ_EENS1_15EpilogueDefaultEEEEEvvEEEEvNT_6ParamsE --------------------------
	.section	.nv.constant0._ZN7cutlass13device_kernelINS_4gemm6kernel13GemmUniversalIN4cute5tupleIJiiiiEEENS1_10collective13CollectiveMmaINS1_34MainloopSm90TmaGmmaWarpSpecializedILi3ENS5_IJNS4_1CILi4EEESB_NSA_ILi1EEEEEENS1_35KernelTmaWarpSpecializedCooperativeEEENS5_IJNSA_ILi128EEESG_NSA_ILi64EEEEEENS_10tfloat32_tENS5_IJlSC_lEEESJ_SK_NS4_8TiledMMAINS4_8MMA_AtomIJNS4_4SM904GMMA30MMA_64x128x8_F32TF32TF32_SS_TNILNSO_7ScaleInE1ELSQ_1EEEEEENS4_6LayoutINS5_IJNSA_ILi2EEESC_SC_EEENS5_IJSC_NSA_ILi0EEESW_EEEEENS5_IJNS4_10UnderscoreESZ_SZ_EEEEENS4_23SM90_TMA_LOAD_MULTICASTENS4_14ComposedLayoutINS4_7SwizzleILi3ELi4ELi3EEENS4_18smem_ptr_flag_bitsILi32EEENST_INS5_IJNSA_ILi8EEENSA_ILi32EEEEEENS5_IJS19_SC_EEEEEEEvNS4_8identityES12_S1D_vS1E_EENS_8epilogue10collective6detail29Sm90TmaWarpSpecializedAdapterINS1H_15DefaultEpilogueISJ_SK_SK_NS1G_6thread17LinearCombinationISJ_Li1EffLNS1L_9ScaleType4KindE0ELNS_15FloatRoundStyleE2ESJ_EENS1_15EpilogueDefaultEEEEEvvEEEEvNT_6ParamsE,"a",@progbits
	.sectionflags	@""
	.align	4
.nv.constant0._ZN7cutlass13device_kernelINS_4gemm6kernel13GemmUniversalIN4cute5tupleIJiiiiEEENS1_10collective13CollectiveMmaINS1_34MainloopSm90TmaGmmaWarpSpecializedILi3ENS5_IJNS4_1CILi4EEESB_NSA_ILi1EEEEEENS1_35KernelTmaWarpSpecializedCooperativeEEENS5_IJNSA_ILi128EEESG_NSA_ILi64EEEEEENS_10tfloat32_tENS5_IJlSC_lEEESJ_SK_NS4_8TiledMMAINS4_8MMA_AtomIJNS4_4SM904GMMA30MMA_64x128x8_F32TF32TF32_SS_TNILNSO_7ScaleInE1ELSQ_1EEEEEENS4_6LayoutINS5_IJNSA_ILi2EEESC_SC_EEENS5_IJSC_NSA_ILi0EEESW_EEEEENS5_IJNS4_10UnderscoreESZ_SZ_EEEEENS4_23SM90_TMA_LOAD_MULTICASTENS4_14ComposedLayoutINS4_7SwizzleILi3ELi4ELi3EEENS4_18smem_ptr_flag_bitsILi32EEENST_INS5_IJNSA_ILi8EEENSA_ILi32EEEEEENS5_IJS19_SC_EEEEEEEvNS4_8identityES12_S1D_vS1E_EENS_8epilogue10collective6detail29Sm90TmaWarpSpecializedAdapterINS1H_15DefaultEpilogueISJ_SK_SK_NS1G_6thread17LinearCombinationISJ_Li1EffLNS1L_9ScaleType4KindE0ELNS_15FloatRoundStyleE2ESJ_EENS1_15EpilogueDefaultEEEEEvvEEEEvNT_6ParamsE:
	.zero		1664


//--------------------- SYMBOLS --------------------------

	.type		.nv.reservedSmem.offset0,@object
	.size		.nv.reservedSmem.offset0,0x4
	.type		__assertfail,@function
